	.headerflags	@"EF_CUDA_TEXMODE_UNIFIED EF_CUDA_64BIT_ADDRESS EF_CUDA_SM86 EF_CUDA_VIRTUAL_SM(EF_CUDA_SM86)"
	.elftype	@"ET_EXEC"


//--------------------- .nv.info                  --------------------------
	.section	.nv.info,"",@"SHT_CUDA_INFO"
	.align	4


	//----- nvinfo : EIATTR_REGCOUNT
	.align		4
        /*0000*/ 	.byte	0x04, 0x2f
        /*0002*/ 	.short	(.L_1 - .L_0)
	.align		4
.L_0:
        /*0004*/ 	.word	index@(triton_mm)
        /*0008*/ 	.word	0x000000fe


	//----- nvinfo : EIATTR_MAX_STACK_SIZE
	.align		4
.L_1:
        /*000c*/ 	.byte	0x04, 0x23
        /*000e*/ 	.short	(.L_3 - .L_2)
	.align		4
.L_2:
        /*0010*/ 	.word	index@(triton_mm)
        /*0014*/ 	.word	0x00000000


	//----- nvinfo : EIATTR_MIN_STACK_SIZE
	.align		4
.L_3:
        /*0018*/ 	.byte	0x04, 0x12
        /*001a*/ 	.short	(.L_5 - .L_4)
	.align		4
.L_4:
        /*001c*/ 	.word	index@(triton_mm)
        /*0020*/ 	.word	0x00000000


	//----- nvinfo : EIATTR_FRAME_SIZE
	.align		4
.L_5:
        /*0024*/ 	.byte	0x04, 0x11
        /*0026*/ 	.short	(.L_7 - .L_6)
	.align		4
.L_6:
        /*0028*/ 	.word	index@(triton_mm)
        /*002c*/ 	.word	0x00000000
.L_7:


//--------------------- .nv.info.triton_mm        --------------------------
	.section	.nv.info.triton_mm,"",@"SHT_CUDA_INFO"
	.align	4


	//----- nvinfo : EIATTR_CUDA_API_VERSION
	.align		4
        /*0000*/ 	.byte	0x04, 0x37
        /*0002*/ 	.short	(.L_9 - .L_8)
.L_8:
        /*0004*/ 	.word	0x0000007b


	//----- nvinfo : EIATTR_SW2861232_WAR
	.align		4
.L_9:
        /*0008*/ 	.byte	0x01, 0x35
	.zero		2


	//----- nvinfo : EIATTR_PARAM_CBANK
	.align		4
        /*000c*/ 	.byte	0x04, 0x0a
        /*000e*/ 	.short	(.L_11 - .L_10)
	.align		4
.L_10:
        /*0010*/ 	.word	index@(.nv.constant0.triton_mm)
        /*0014*/ 	.short	0x0160
        /*0016*/ 	.short	0x001c


	//----- nvinfo : EIATTR_CBANK_PARAM_SIZE
	.align		4
.L_11:
        /*0018*/ 	.byte	0x03, 0x19
        /*001a*/ 	.short	0x001c


	//----- nvinfo : EIATTR_KPARAM_INFO
	.align		4
        /*001c*/ 	.byte	0x04, 0x17
        /*001e*/ 	.short	(.L_13 - .L_12)
.L_12:
        /*0020*/ 	.word	0x00000000
        /*0024*/ 	.short	0x0003
        /*0026*/ 	.short	0x0018
        /*0028*/ 	.byte	0x00, 0xf0, 0x11, 0x00


	//----- nvinfo : EIATTR_KPARAM_INFO
	.align		4
.L_13:
        /*002c*/ 	.byte	0x04, 0x17
        /*002e*/ 	.short	(.L_15 - .L_14)
.L_14:
        /*0030*/ 	.word	0x00000000
        /*0034*/ 	.short	0x0002
        /*0036*/ 	.short	0x0010
        /*0038*/ 	.byte	0x00, 0xf0, 0x21, 0x00


	//----- nvinfo : EIATTR_KPARAM_INFO
	.align		4
.L_15:
        /*003c*/ 	.byte	0x04, 0x17
        /*003e*/ 	.short	(.L_17 - .L_16)
.L_16:
        /*0040*/ 	.word	0x00000000
        /*0044*/ 	.short	0x0001
        /*0046*/ 	.short	0x0008
        /*0048*/ 	.byte	0x00, 0xf0, 0x21, 0x00


	//----- nvinfo : EIATTR_KPARAM_INFO
	.align		4
.L_17:
        /*004c*/ 	.byte	0x04, 0x17
        /*004e*/ 	.short	(.L_19 - .L_18)
.L_18:
        /*0050*/ 	.word	0x00000000
        /*0054*/ 	.short	0x0000
        /*0056*/ 	.short	0x0000
        /*0058*/ 	.byte	0x00, 0xf0, 0x21, 0x00


	//----- nvinfo : EIATTR_MAXREG_COUNT
	.align		4
.L_19:
        /*005c*/ 	.byte	0x03, 0x1b
        /*005e*/ 	.short	0x00ff


	//----- nvinfo : EIATTR_EXIT_INSTR_OFFSETS
	.align		4
        /*0060*/ 	.byte	0x04, 0x1c
        /*0062*/ 	.short	(.L_21 - .L_20)


	//   ....[0]....
.L_20:
        /*0064*/ 	.word	0x00000040


	//   ....[1]....
        /*0068*/ 	.word	0x000141d0


	//   ....[2]....
        /*006c*/ 	.word	0x00014220


	//----- nvinfo : EIATTR_MAX_THREADS
	.align		4
.L_21:
        /*0070*/ 	.byte	0x04, 0x05
        /*0072*/ 	.short	(.L_23 - .L_22)
.L_22:
        /*0074*/ 	.word	0x00000080
        /*0078*/ 	.word	0x00000001
        /*007c*/ 	.word	0x00000001
.L_23:


//--------------------- .nv.rel.action            --------------------------
	.section	.nv.rel.action,"",@"SHT_CUDA_RELOCINFO"
	.align	8
	.sectionentsize	8
        /*0000*/ 	.byte	0x73, 0x00, 0x00, 0x00, 0x00, 0x00, 0x00, 0x00, 0x00, 0x00, 0x00, 0x11, 0x25, 0x00, 0x05, 0x36


//--------------------- .nv.constant0.triton_mm   --------------------------
	.section	.nv.constant0.triton_mm,"a",@progbits
	.align	4
.nv.constant0.triton_mm:
	.zero		380


//--------------------- .text.triton_mm           --------------------------
	.section	.text.triton_mm,"ax",@progbits
	.sectionflags	@"SHF_BARRIERS=1"
	.sectioninfo	@"SHI_REGISTERS=254"
	.align	128
        .global         triton_mm
        .type           triton_mm,@function
        .size           triton_mm,(.L_x_3 - triton_mm)
        .other          triton_mm,@"STO_CUDA_ENTRY STV_DEFAULT"
triton_mm:
.text.triton_mm:
[----:B------:R-:W-:-:S02]  /*0000*/  MOV R1, c[0x0][0x28] ;  /* 0x00000a0000017a02 */ /* 0x000fc40000000f00 */
[----:B------:R-:W-:-:S05]  /*0010*/  MOV R0, c[0x0][0x178] ;  /* 0x00005e0000007a02 */ /* 0x000fca0000000f00 */
[----:B------:R-:W-:-:S05]  /*0020*/  IMAD R2, R0, 0x1900, RZ ;  /* 0x0000190000027824 */ /* 0x000fca00078e02ff */
[----:B------:R-:W-:-:S13]  /*0030*/  ISETP.NE.AND P0, PT, R2, RZ, PT ;  /* 0x000000ff0200720c */ /* 0x000fda0003f05270 */
[----:B------:R-:W-:Y:S05]  /*0040*/  @!P0 EXIT ;  /* 0x000000000000894d */ /* 0x000fea0003800000 */
[----:B------:R-:W1:Y:S01]  /*0050*/  S2R R9, SR_CTAID.X ;  /* 0x0000000000097919 */ /* 0x000e620000002500 */
[----:B------:R-:W-:Y:S01]  /*0060*/  IMAD R0, R0, 0x32, RZ ;  /* 0x0000003200007824 */ /* 0x000fe200078e02ff */
[----:B------:R-:W-:Y:S01]  /*0070*/  ULDC.64 UR8, c[0x0][0x118] ;  /* 0x0000460000087ab9 */ /* 0x000fe20000000a00 */
[----:B------:R-:W-:Y:S01]  /*0080*/  MOV R144, 0x1 ;  /* 0x0000000100907802 */ /* 0x000fe20000000f00 */
[----:B------:R-:W2:Y:S01]  /*0090*/  S2R R40, SR_TID.X ;  /* 0x0000000000287919 */ /* 0x000ea20000002100 */
[----:B------:R-:W-:Y:S01]  /*00a0*/  MOV R143, 0xffffffc0 ;  /* 0xffffffc0008f7802 */ /* 0x000fe20000000f00 */
[----:B------:R-:W-:Y:S01]  /*00b0*/  CS2R R76, SRZ ;  /* 0x00000000004c7805 */ /* 0x000fe2000001ff00 */
[----:B------:R-:W-:Y:S01]  /*00c0*/  IADD3 R2, R0, 0x3f, RZ ;  /* 0x0000003f00027810 */ /* 0x000fe20007ffe0ff */
[----:B------:R-:W-:Y:S01]  /*00d0*/  CS2R R78, SRZ ;  /* 0x00000000004e7805 */ /* 0x000fe2000001ff00 */
[----:B------:R-:W-:Y:S01]  /*00e0*/  IABS R16, R0 ;  /* 0x0000000000107213 */ /* 0x000fe20000000000 */
[----:B------:R-:W-:Y:S01]  /*00f0*/  CS2R R120, SRZ ;  /* 0x0000000000787805 */ /* 0x000fe2000001ff00 */
[----:B------:R-:W-:Y:S01]  /*0100*/  SHF.R.S32.HI R3, RZ, 0x1f, R2 ;  /* 0x0000001fff037819 */ /* 0x000fe20000011402 */
[----:B------:R-:W-:Y:S01]  /*0110*/  CS2R R122, SRZ ;  /* 0x00000000007a7805 */ /* 0x000fe2000001ff00 */
[----:B------:R-:W-:Y:S01]  /*0120*/  CS2R R88, SRZ ;  /* 0x0000000000587805 */ /* 0x000fe2000001ff00 */
[----:B------:R-:W-:Y:S01]  /*0130*/  CS2R R90, SRZ ;  /* 0x00000000005a7805 */ /* 0x000fe2000001ff00 */
[----:B------:R-:W-:Y:S01]  /*0140*/  LEA.HI R3, R3, R2, RZ, 0x6 ;  /* 0x0000000203037211 */ /* 0x000fe200078f30ff */
[----:B------:R-:W-:Y:S01]  /*0150*/  CS2R R84, SRZ ;  /* 0x0000000000547805 */ /* 0x000fe2000001ff00 */
[----:B------:R-:W-:Y:S01]  /*0160*/  CS2R R86, SRZ ;  /* 0x0000000000567805 */ /* 0x000fe2000001ff00 */
[----:B------:R-:W-:Y:S01]  /*0170*/  CS2R R112, SRZ ;  /* 0x0000000000707805 */ /* 0x000fe2000001ff00 */
[----:B------:R-:W-:Y:S01]  /*0180*/  CS2R R114, SRZ ;  /* 0x0000000000727805 */ /* 0x000fe2000001ff00 */
[----:B------:R-:W-:Y:S01]  /*0190*/  CS2R R104, SRZ ;  /* 0x0000000000687805 */ /* 0x000fe2000001ff00 */
[----:B------:R-:W-:Y:S01]  /*01a0*/  CS2R R106, SRZ ;  /* 0x00000000006a7805 */ /* 0x000fe2000001ff00 */
[----:B------:R-:W-:Y:S01]  /*01b0*/  CS2R R92, SRZ ;  /* 0x00000000005c7805 */ /* 0x000fe2000001ff00 */
[----:B------:R-:W-:Y:S01]  /*01c0*/  CS2R R94, SRZ ;  /* 0x00000000005e7805 */ /* 0x000fe2000001ff00 */
[----:B-1----:R-:W-:Y:S01]  /*01d0*/  SHF.R.S32.HI R4, RZ, 0x1f, R9 ;  /* 0x0000001fff047819 */ /* 0x002fe20000011409 */
[----:B------:R-:W-:Y:S01]  /*01e0*/  CS2R R96, SRZ ;  /* 0x0000000000607805 */ /* 0x000fe2000001ff00 */
[----:B------:R-:W-:Y:S01]  /*01f0*/  ISETP.GE.AND P1, PT, R9, RZ, PT ;  /* 0x000000ff0900720c */ /* 0x000fe20003f26270 */
[----:B------:R-:W-:Y:S01]  /*0200*/  CS2R R98, SRZ ;  /* 0x0000000000627805 */ /* 0x000fe2000001ff00 */
[----:B------:R-:W-:Y:S01]  /*0210*/  LEA.HI R4, R4, R9, RZ, 0x3 ;  /* 0x0000000904047211 */ /* 0x000fe200078f18ff */
[----:B------:R-:W-:Y:S01]  /*0220*/  CS2R R108, SRZ ;  /* 0x00000000006c7805 */ /* 0x000fe2000001ff00 */
[----:B--2---:R-:W-:Y:S01]  /*0230*/  SHF.R.U32.HI R12, RZ, 0x4, R40 ;  /* 0x00000004ff0c7819 */ /* 0x004fe20000011628 */
[----:B------:R-:W-:Y:S01]  /*0240*/  CS2R R110, SRZ ;  /* 0x00000000006e7805 */ /* 0x000fe2000001ff00 */
[----:B------:R-:W-:Y:S01]  /*0250*/  LOP3.LUT R4, R4, 0xfffffff8, RZ, 0xc0, !PT ;  /* 0xfffffff804047812 */ /* 0x000fe200078ec0ff */
[----:B------:R-:W-:Y:S01]  /*0260*/  CS2R R128, SRZ ;  /* 0x0000000000807805 */ /* 0x000fe2000001ff00 */
[----:B------:R-:W-:Y:S01]  /*0270*/  SGXT.U32 R12, R12, 0x3 ;  /* 0x000000030c0c781a */ /* 0x000fe20000000000 */
[----:B------:R-:W-:Y:S01]  /*0280*/  CS2R R130, SRZ ;  /* 0x0000000000827805 */ /* 0x000fe2000001ff00 */
[----:B------:R-:W-:Y:S01]  /*0290*/  LEA.HI.SX32 R3, R3, -R4, 0x1a ;  /* 0x8000000403037211 */ /* 0x000fe200078fd2ff */
[----:B------:R-:W-:Y:S01]  /*02a0*/  UMOV UR4, URZ ;  /* 0x0000003f00047c82 */ /* 0x000fe20008000000 */
[----:B------:R-:W-:Y:S01]  /*02b0*/  SHF.L.U32 R145, R40, 0x2, RZ ;  /* 0x0000000228917819 */ /* 0x000fe200000006ff */
[----:B------:R-:W-:Y:S01]  /*02c0*/  UMOV UR6, URZ ;  /* 0x0000003f00067c82 */ /* 0x000fe20008000000 */
[----:B------:R-:W-:Y:S01]  /*02d0*/  IMNMX R5, R3, 0x8, PT ;  /* 0x0000000803057817 */ /* 0x000fe20003800200 */
[----:B------:R-:W-:Y:S01]  /*02e0*/  UMOV UR7, URZ ;  /* 0x0000003f00077c82 */ /* 0x000fe20008000000 */
[----:B------:R-:W-:Y:S01]  /*02f0*/  LOP3.LUT R17, R145, 0x3c, RZ, 0xc0, !PT ;  /* 0x0000003c91117812 */ /* 0x000fe200078ec0ff */
[----:B------:R-:W-:Y:S01]  /*0300*/  UMOV UR5, URZ ;  /* 0x0000003f00057c82 */ /* 0x000fe20008000000 */
[----:B------:R-:W-:-:S02]  /*0310*/  IABS R11, R5 ;  /* 0x00000005000b7213 */ /* 0x000fc40000000000 */
[----:B------:R-:W-:Y:S02]  /*0320*/  LEA R169, R12, R17, 0x6 ;  /* 0x000000110ca97211 */ /* 0x000fe400078e30ff */
[----:B------:R-:W1:Y:S01]  /*0330*/  I2F.RP R6, R11 ;  /* 0x0000000b00067306 */ /* 0x000e620000209400 */
[----:B------:R-:W-:Y:S02]  /*0340*/  SHF.L.U32 R146, R40, 0x3, RZ ;  /* 0x0000000328927819 */ /* 0x000fe400000006ff */
[----:B------:R-:W-:Y:S02]  /*0350*/  SHF.L.U32 R169, R169, 0x2, RZ ;  /* 0x00000002a9a97819 */ /* 0x000fe400000006ff */
[----:B------:R-:W-:Y:S02]  /*0360*/  LOP3.LUT R145, R145, 0x7c, RZ, 0xc0, !PT ;  /* 0x0000007c91917812 */ /* 0x000fe400078ec0ff */
[----:B------:R-:W-:Y:S01]  /*0370*/  LOP3.LUT R146, R146, 0xf00, RZ, 0xc0, !PT ;  /* 0x00000f0092927812 */ /* 0x000fe200078ec0ff */
[----:B-1----:R-:W1:Y:S02]  /*0380*/  MUFU.RCP R6, R6 ;  /* 0x0000000600067308 */ /* 0x002e640000001000 */
[----:B-1----:R-:W-:-:S02]  /*0390*/  IADD3 R2, R6, 0xffffffe, RZ ;  /* 0x0ffffffe06027810 */ /* 0x002fc40007ffe0ff */
[----:B------:R-:W-:-:S04]  /*03a0*/  IABS R6, R9 ;  /* 0x0000000900067213 */ /* 0x000fc80000000000 */
[----:B------:R1:W2:Y:S02]  /*03b0*/  F2I.FTZ.U32.TRUNC.NTZ R3, R2 ;  /* 0x0000000200037305 */ /* 0x0002a4000021f000 */
[----:B-1----:R-:W-:Y:S02]  /*03c0*/  MOV R2, RZ ;  /* 0x000000ff00027202 */ /* 0x002fe40000000f00 */
[----:B--2---:R-:W-:-:S05]  /*03d0*/  IADD3 R8, RZ, -R3, RZ ;  /* 0x80000003ff087210 */ /* 0x004fca0007ffe0ff */
[----:B------:R-:W-:Y:S01]  /*03e0*/  IMAD R7, R8, R11, RZ ;  /* 0x0000000b08077224 */ /* 0x000fe200078e02ff */
[----:B------:R-:W-:-:S03]  /*03f0*/  IABS R8, R5 ;  /* 0x0000000500087213 */ /* 0x000fc60000000000 */
[----:B------:R-:W-:Y:S01]  /*0400*/  IMAD.HI.U32 R3, R3, R7, R2 ;  /* 0x0000000703037227 */ /* 0x000fe200078e0002 */
[----:B------:R-:W-:Y:S01]  /*0410*/  IADD3 R13, RZ, -R8, RZ ;  /* 0x80000008ff0d7210 */ /* 0x000fe20007ffe0ff */
[----:B------:R-:W1:Y:S04]  /*0420*/  I2F.RP R7, R16 ;  /* 0x0000001000077306 */ /* 0x000e680000209400 */
[----:B------:R-:W-:-:S04]  /*0430*/  IMAD.HI.U32 R2, R3, R6, RZ ;  /* 0x0000000603027227 */ /* 0x000fc800078e00ff */
[----:B------:R-:W-:Y:S01]  /*0440*/  IMAD R2, R2, R13, R6 ;  /* 0x0000000d02027224 */ /* 0x000fe200078e0206 */
[----:B------:R-:W-:-:S04]  /*0450*/  IADD3 R6, -R4, R9, RZ ;  /* 0x0000000904067210 */ /* 0x000fc80007ffe1ff */
[----:B------:R-:W-:Y:S02]  /*0460*/  ISETP.GT.U32.AND P0, PT, R11, R2, PT ;  /* 0x000000020b00720c */ /* 0x000fe40003f04070 */
[----:B------:R-:W-:Y:S01]  /*0470*/  IABS R10, R6 ;  /* 0x00000006000a7213 */ /* 0x000fe20000000000 */
[----:B-1----:R-:W1:Y:S04]  /*0480*/  MUFU.RCP R7, R7 ;  /* 0x0000000700077308 */ /* 0x002e680000001000 */
[----:B------:R-:W-:-:S04]  /*0490*/  IMAD.HI.U32 R8, R3, R10, RZ ;  /* 0x0000000a03087227 */ /* 0x000fc800078e00ff */
[----:B------:R-:W-:Y:S02]  /*04a0*/  IMAD R10, R8, R13, R10 ;  /* 0x0000000d080a7224 */ /* 0x000fe400078e020a */
[----:B------:R-:W-:-:S03]  /*04b0*/  @!P0 IADD3 R2, R2, -R11, RZ ;  /* 0x8000000b02028210 */ /* 0x000fc60007ffe0ff */
[C---:B------:R-:W-:Y:S02]  /*04c0*/  ISETP.GT.U32.AND P2, PT, R11.reuse, R10, PT ;  /* 0x0000000a0b00720c */ /* 0x040fe40003f44070 */
[----:B------:R-:W-:Y:S02]  /*04d0*/  ISETP.GT.U32.AND P0, PT, R11, R2, PT ;  /* 0x000000020b00720c */ /* 0x000fe40003f04070 */
[----:B-1----:R-:W-:Y:S02]  /*04e0*/  IADD3 R3, R7, 0xffffffe, RZ ;  /* 0x0ffffffe07037810 */ /* 0x002fe40007ffe0ff */
[----:B------:R-:W-:-:S04]  /*04f0*/  LOP3.LUT R7, RZ, R5, RZ, 0x33, !PT ;  /* 0x00000005ff077212 */ /* 0x000fc800078e33ff */
[----:B------:R-:W1:Y:S03]  /*0500*/  F2I.FTZ.U32.TRUNC.NTZ R3, R3 ;  /* 0x0000000300037305 */ /* 0x000e66000021f000 */
[-C--:B------:R-:W-:Y:S02]  /*0510*/  @!P2 IADD3 R10, R10, -R11.reuse, RZ ;  /* 0x8000000b0a0aa210 */ /* 0x080fe40007ffe0ff */
[-C--:B------:R-:W-:Y:S02]  /*0520*/  @!P0 IADD3 R2, R2, -R11.reuse, RZ ;  /* 0x8000000b02028210 */ /* 0x080fe40007ffe0ff */
[----:B------:R-:W-:Y:S02]  /*0530*/  ISETP.NE.AND P0, PT, R5, RZ, PT ;  /* 0x000000ff0500720c */ /* 0x000fe40003f05270 */
[----:B------:R-:W-:Y:S02]  /*0540*/  @!P1 IADD3 R2, -R2, RZ, RZ ;  /* 0x000000ff02029210 */ /* 0x000fe40007ffe1ff */
[----:B------:R-:W-:-:S02]  /*0550*/  ISETP.GE.U32.AND P1, PT, R10, R11, PT ;  /* 0x0000000b0a00720c */ /* 0x000fc40003f26070 */
[----:B------:R-:W-:Y:S02]  /*0560*/  SEL R9, R7, R2, !P0 ;  /* 0x0000000207097207 */ /* 0x000fe40004000000 */
[----:B------:R-:W-:Y:S02]  /*0570*/  LOP3.LUT R5, R6, R5, RZ, 0x3c, !PT ;  /* 0x0000000506057212 */ /* 0x000fe400078e3cff */
[----:B-1----:R-:W-:Y:S02]  /*0580*/  IADD3 R2, RZ, -R3, RZ ;  /* 0x80000003ff027210 */ /* 0x002fe40007ffe0ff */
[----:B------:R-:W-:Y:S02]  /*0590*/  IADD3 R4, R4, R9, RZ ;  /* 0x0000000904047210 */ /* 0x000fe40007ffe0ff */
[----:B------:R-:W-:Y:S02]  /*05a0*/  MOV R9, R2 ;  /* 0x0000000200097202 */ /* 0x000fe40000000f00 */
[----:B------:R-:W-:-:S02]  /*05b0*/  SHF.L.U32 R4, R4, 0x6, RZ ;  /* 0x0000000604047819 */ /* 0x000fc400000006ff */
[----:B------:R-:W-:Y:S01]  /*05c0*/  MOV R2, RZ ;  /* 0x000000ff00027202 */ /* 0x000fe20000000f00 */
[----:B------:R-:W-:Y:S01]  /*05d0*/  IMAD R9, R9, R16, RZ ;  /* 0x0000001009097224 */ /* 0x000fe200078e02ff */
[C---:B------:R-:W-:Y:S02]  /*05e0*/  LOP3.LUT R11, R4.reuse, R12, RZ, 0xfc, !PT ;  /* 0x0000000c040b7212 */ /* 0x040fe400078efcff */
[----:B------:R-:W-:Y:S01]  /*05f0*/  IABS R10, R0 ;  /* 0x00000000000a7213 */ /* 0x000fe20000000000 */
[----:B------:R-:W-:Y:S01]  /*0600*/  IMAD.HI.U32 R2, R3, R9, R2 ;  /* 0x0000000903027227 */ /* 0x000fe200078e0002 */
[----:B------:R-:W-:Y:S02]  /*0610*/  IABS R6, R11 ;  /* 0x0000000b00067213 */ /* 0x000fe40000000000 */
[----:B------:R-:W-:Y:S02]  /*0620*/  LOP3.LUT R13, R4, 0x8, R12, 0xfe, !PT ;  /* 0x00000008040d7812 */ /* 0x000fe400078efe0c */
[----:B------:R-:W-:Y:S01]  /*0630*/  IADD3 R18, RZ, -R10, RZ ;  /* 0x8000000aff127210 */ /* 0x000fe20007ffe0ff */
[----:B------:R-:W-:Y:S01]  /*0640*/  IMAD.HI.U32 R3, R2, R6, RZ ;  /* 0x0000000602037227 */ /* 0x000fe200078e00ff */
[----:B------:R-:W-:-:S02]  /*0650*/  IABS R9, R13 ;  /* 0x0000000d00097213 */ /* 0x000fc40000000000 */
[----:B------:R-:W-:Y:S01]  /*0660*/  ISETP.GE.AND P3, PT, R5, RZ, PT ;  /* 0x000000ff0500720c */ /* 0x000fe20003f66270 */
[-C--:B------:R-:W-:Y:S01]  /*0670*/  IMAD R3, R3, R18.reuse, R6 ;  /* 0x0000001203037224 */ /* 0x080fe200078e0206 */
[----:B------:R-:W-:Y:S01]  /*0680*/  @!P2 IADD3 R8, R8, 0x1, RZ ;  /* 0x000000010808a810 */ /* 0x000fe20007ffe0ff */
[----:B------:R-:W-:Y:S01]  /*0690*/  IMAD.HI.U32 R5, R2, R9, RZ ;  /* 0x0000000902057227 */ /* 0x000fe200078e00ff */
[--C-:B------:R-:W-:Y:S02]  /*06a0*/  LOP3.LUT R10, R4, 0x18, R12.reuse, 0xfe, !PT ;  /* 0x00000018040a7812 */ /* 0x100fe400078efe0c */
[----:B------:R-:W-:Y:S01]  /*06b0*/  @P1 IADD3 R8, R8, 0x1, RZ ;  /* 0x0000000108081810 */ /* 0x000fe20007ffe0ff */
[----:B------:R-:W-:Y:S01]  /*06c0*/  IMAD R6, R5, R18, R9 ;  /* 0x0000001205067224 */ /* 0x000fe200078e0209 */
[----:B------:R-:W-:Y:S02]  /*06d0*/  ISETP.GT.U32.AND P2, PT, R16, R3, PT ;  /* 0x000000031000720c */ /* 0x000fe40003f44070 */
[----:B------:R-:W-:-:S02]  /*06e0*/  LOP3.LUT R5, R4, 0x10, R12, 0xfe, !PT ;  /* 0x0000001004057812 */ /* 0x000fc400078efe0c */
[----:B------:R-:W-:Y:S02]  /*06f0*/  IABS R9, R10 ;  /* 0x0000000a00097213 */ /* 0x000fe40000000000 */
[----:B------:R-:W-:Y:S02]  /*0700*/  @!P3 IADD3 R8, -R8, RZ, RZ ;  /* 0x000000ff0808b210 */ /* 0x000fe40007ffe1ff */
[----:B------:R-:W-:Y:S02]  /*0710*/  ISETP.GT.U32.AND P3, PT, R16, R6, PT ;  /* 0x000000061000720c */ /* 0x000fe40003f64070 */
[----:B------:R-:W-:Y:S01]  /*0720*/  SEL R141, R7, R8, !P0 ;  /* 0x00000008078d7207 */ /* 0x000fe20004000000 */
[----:B------:R-:W-:Y:S01]  /*0730*/  IMAD.HI.U32 R8, R2, R9, RZ ;  /* 0x0000000902087227 */ /* 0x000fe200078e00ff */
[----:B------:R-:W-:Y:S02]  /*0740*/  IABS R7, R5 ;  /* 0x0000000500077213 */ /* 0x000fe40000000000 */
[----:B------:R-:W-:Y:S01]  /*0750*/  @!P2 IADD3 R3, R3, -R16, RZ ;  /* 0x800000100303a210 */ /* 0x000fe20007ffe0ff */
[----:B------:R-:W-:Y:S01]  /*0760*/  IMAD R8, R8, R18, R9 ;  /* 0x0000001208087224 */ /* 0x000fe200078e0209 */
[----:B------:R-:W-:Y:S01]  /*0770*/  ISETP.GE.AND P0, PT, R5, RZ, PT ;  /* 0x000000ff0500720c */ /* 0x000fe20003f06270 */
[----:B------:R-:W-:Y:S01]  /*0780*/  IMAD.HI.U32 R5, R2, R7, RZ ;  /* 0x0000000702057227 */ /* 0x000fe200078e00ff */
[----:B------:R-:W-:-:S02]  /*0790*/  ISETP.GT.U32.AND P6, PT, R16, R3, PT ;  /* 0x000000031000720c */ /* 0x000fc40003fc4070 */
[----:B------:R-:W-:Y:S01]  /*07a0*/  ISETP.GE.AND P5, PT, R13, RZ, PT ;  /* 0x000000ff0d00720c */ /* 0x000fe20003fa6270 */
[----:B------:R-:W-:Y:S01]  /*07b0*/  IMAD R7, R5, R18, R7 ;  /* 0x0000001205077224 */ /* 0x000fe200078e0207 */
[----:B------:R-:W-:Y:S02]  /*07c0*/  @!P3 IADD3 R6, R6, -R16, RZ ;  /* 0x800000100606b210 */ /* 0x000fe40007ffe0ff */
[----:B------:R-:W-:Y:S02]  /*07d0*/  LOP3.LUT R5, R4, 0x20, R12, 0xfe, !PT ;  /* 0x0000002004057812 */ /* 0x000fe400078efe0c */
[----:B------:R-:W-:Y:S02]  /*07e0*/  ISETP.GT.U32.AND P3, PT, R16, R6, PT ;  /* 0x000000061000720c */ /* 0x000fe40003f64070 */
[----:B------:R-:W-:Y:S02]  /*07f0*/  IABS R9, R5 ;  /* 0x0000000500097213 */ /* 0x000fe40000000000 */
[----:B------:R-:W-:-:S02]  /*0800*/  SHF.R.S32.HI R13, RZ, 0x18, R141 ;  /* 0x00000018ff0d7819 */ /* 0x000fc4000001148d */
[----:B------:R-:W-:Y:S02]  /*0810*/  @!P6 IADD3 R3, R3, -R16, RZ ;  /* 0x800000100303e210 */ /* 0x000fe40007ffe0ff */
[----:B------:R-:W-:Y:S02]  /*0820*/  ISETP.GT.U32.AND P6, PT, R16, R8, PT ;  /* 0x000000081000720c */ /* 0x000fe40003fc4070 */
[----:B------:R-:W-:Y:S02]  /*0830*/  SHF.L.U32 R141, R141, 0x7, RZ ;  /* 0x000000078d8d7819 */ /* 0x000fe400000006ff */
[----:B------:R-:W-:Y:S02]  /*0840*/  SGXT R13, R13, 0x1 ;  /* 0x000000010d0d781a */ /* 0x000fe40000000200 */
[----:B------:R-:W-:Y:S02]  /*0850*/  @!P3 IADD3 R6, R6, -R16, RZ ;  /* 0x800000100606b210 */ /* 0x000fe40007ffe0ff */
[----:B------:R-:W-:Y:S01]  /*0860*/  ISETP.GE.AND P3, PT, R5, RZ, PT ;  /* 0x000000ff0500720c */ /* 0x000fe20003f66270 */
[----:B------:R-:W-:Y:S01]  /*0870*/  IMAD.HI.U32 R5, R2, R9, RZ ;  /* 0x0000000902057227 */ /* 0x000fe200078e00ff */
[----:B------:R-:W-:-:S02]  /*0880*/  LOP3.LUT R20, R141, R12, RZ, 0xfc, !PT ;  /* 0x0000000c8d147212 */ /* 0x000fc400078efcff */
[----:B------:R-:W-:Y:S01]  /*0890*/  LOP3.LUT R14, R4, 0x28, R12, 0xfe, !PT ;  /* 0x00000028040e7812 */ /* 0x000fe200078efe0c */
[----:B------:R-:W-:Y:S01]  /*08a0*/  IMAD R9, R5, R18, R9 ;  /* 0x0000001205097224 */ /* 0x000fe200078e0209 */
[----:B------:R-:W-:Y:S02]  /*08b0*/  @!P6 IADD3 R8, R8, -R16, RZ ;  /* 0x800000100808e210 */ /* 0x000fe40007ffe0ff */
[----:B------:R-:W-:Y:S02]  /*08c0*/  @!P5 IADD3 R6, -R6, RZ, RZ ;  /* 0x000000ff0606d210 */ /* 0x000fe40007ffe1ff */
[----:B------:R-:W-:Y:S02]  /*08d0*/  ISETP.GT.U32.AND P5, PT, R16, R9, PT ;  /* 0x000000091000720c */ /* 0x000fe40003fa4070 */
[----:B------:R-:W-:Y:S02]  /*08e0*/  ISETP.GE.AND P1, PT, R11, RZ, PT ;  /* 0x000000ff0b00720c */ /* 0x000fe40003f26270 */
[----:B------:R-:W-:-:S02]  /*08f0*/  ISETP.GE.AND P4, PT, R10, RZ, PT ;  /* 0x000000ff0a00720c */ /* 0x000fc40003f86270 */
[----:B------:R-:W-:Y:S02]  /*0900*/  ISETP.GT.U32.AND P6, PT, R16, R8, PT ;  /* 0x000000081000720c */ /* 0x000fe40003fc4070 */
[----:B------:R-:W-:Y:S02]  /*0910*/  IABS R11, R14 ;  /* 0x0000000e000b7213 */ /* 0x000fe40000000000 */
[----:B------:R-:W-:Y:S02]  /*0920*/  LEA.HI R10, R13, R20, RZ, 0x7 ;  /* 0x000000140d0a7211 */ /* 0x000fe400078f38ff */
[----:B------:R-:W-:Y:S01]  /*0930*/  MOV R5, R3 ;  /* 0x0000000300057202 */ /* 0x000fe20000000f00 */
[----:B------:R-:W-:Y:S01]  /*0940*/  IMAD.HI.U32 R3, R2, R11, RZ ;  /* 0x0000000b02037227 */ /* 0x000fe200078e00ff */
[----:B------:R-:W-:Y:S02]  /*0950*/  LOP3.LUT R10, R10, 0xffffff80, RZ, 0xc0, !PT ;  /* 0xffffff800a0a7812 */ /* 0x000fe400078ec0ff */
[----:B------:R-:W-:-:S02]  /*0960*/  ISETP.GT.U32.AND P2, PT, R16, R7, PT ;  /* 0x000000071000720c */ /* 0x000fc40003f44070 */
[--C-:B------:R-:W-:Y:S02]  /*0970*/  LOP3.LUT R22, R141, 0x8, R12.reuse, 0xfe, !PT ;  /* 0x000000088d167812 */ /* 0x100fe400078efe0c */
[----:B------:R-:W-:Y:S01]  /*0980*/  IADD3 R20, R20, -R10, RZ ;  /* 0x8000000a14147210 */ /* 0x000fe20007ffe0ff */
[----:B------:R-:W-:Y:S01]  /*0990*/  IMAD R10, R3, R18, R11 ;  /* 0x00000012030a7224 */ /* 0x000fe200078e020b */
[--C-:B------:R-:W-:Y:S02]  /*09a0*/  LOP3.LUT R15, R4, 0x30, R12.reuse, 0xfe, !PT ;  /* 0x00000030040f7812 */ /* 0x100fe400078efe0c */
[----:B------:R-:W-:Y:S01]  /*09b0*/  LOP3.LUT R24, R141, 0x10, R12, 0xfe, !PT ;  /* 0x000000108d187812 */ /* 0x000fe200078efe0c */
[----:B------:R-:W-:Y:S01]  /*09c0*/  IMAD R29, R20, 0xb0, R17 ;  /* 0x000000b0141d7824 */ /* 0x000fe200078e0211 */
[----:B------:R-:W-:Y:S02]  /*09d0*/  LEA.HI R3, R13, R22, RZ, 0x7 ;  /* 0x000000160d037211 */ /* 0x000fe400078f38ff */
[----:B------:R-:W-:-:S02]  /*09e0*/  @!P5 IADD3 R9, R9, -R16, RZ ;  /* 0x800000100909d210 */ /* 0x000fc40007ffe0ff */
[----:B------:R-:W-:Y:S02]  /*09f0*/  @!P6 IADD3 R8, R8, -R16, RZ ;  /* 0x800000100808e210 */ /* 0x000fe40007ffe0ff */
[----:B------:R-:W-:Y:S02]  /*0a00*/  ISETP.GE.AND P6, PT, R15, RZ, PT ;  /* 0x000000ff0f00720c */ /* 0x000fe40003fc6270 */
[----:B------:R-:W-:Y:S02]  /*0a10*/  LEA.HI R11, R13, R24, RZ, 0x7 ;  /* 0x000000180d0b7211 */ /* 0x000fe400078f38ff */
[----:B------:R-:W-:Y:S02]  /*0a20*/  IABS R15, R15 ;  /* 0x0000000f000f7213 */ /* 0x000fe40000000000 */
[----:B------:R-:W-:Y:S02]  /*0a30*/  LOP3.LUT R3, R3, 0xffffff80, RZ, 0xc0, !PT ;  /* 0xffffff8003037812 */ /* 0x000fe400078ec0ff */
[----:B------:R-:W-:-:S02]  /*0a40*/  ISETP.GT.U32.AND P5, PT, R16, R9, PT ;  /* 0x000000091000720c */ /* 0x000fc40003fa4070 */
[----:B------:R-:W-:Y:S02]  /*0a50*/  LOP3.LUT R11, R11, 0xffffff80, RZ, 0xc0, !PT ;  /* 0xffffff800b0b7812 */ /* 0x000fe400078ec0ff */
[----:B------:R-:W-:Y:S01]  /*0a60*/  IADD3 R22, R22, -R3, RZ ;  /* 0x8000000316167210 */ /* 0x000fe20007ffe0ff */
[----:B------:R-:W-:Y:S01]  /*0a70*/  IMAD.HI.U32 R3, R2, R15, RZ ;  /* 0x0000000f02037227 */ /* 0x000fe200078e00ff */
[----:B------:R-:W-:Y:S02]  /*0a80*/  @!P2 IADD3 R7, R7, -R16, RZ ;  /* 0x800000100707a210 */ /* 0x000fe40007ffe0ff */
[----:B------:R-:W-:Y:S01]  /*0a90*/  @!P1 IADD3 R5, -R5, RZ, RZ ;  /* 0x000000ff05059210 */ /* 0x000fe20007ffe1ff */
[----:B------:R-:W-:Y:S01]  /*0aa0*/  IMAD R31, R22, 0xb0, R17 ;  /* 0x000000b0161f7824 */ /* 0x000fe200078e0211 */
[----:B------:R-:W-:Y:S01]  /*0ab0*/  IADD3 R24, R24, -R11, RZ ;  /* 0x8000000b18187210 */ /* 0x000fe20007ffe0ff */
[----:B------:R-:W-:Y:S01]  /*0ac0*/  IMAD R11, R3, R18, R15 ;  /* 0x00000012030b7224 */ /* 0x000fe200078e020f */
[----:B------:R-:W-:-:S02]  /*0ad0*/  ISETP.GT.U32.AND P1, PT, R16, R7, PT ;  /* 0x000000071000720c */ /* 0x000fc40003f24070 */
[----:B------:R-:W-:Y:S01]  /*0ae0*/  @!P5 IADD3 R9, R9, -R16, RZ ;  /* 0x800000100909d210 */ /* 0x000fe20007ffe0ff */
[----:B------:R-:W-:Y:S01]  /*0af0*/  IMAD R33, R24, 0xb0, R17 ;  /* 0x000000b018217824 */ /* 0x000fe200078e0211 */
[----:B------:R-:W-:Y:S02]  /*0b00*/  ISETP.GT.U32.AND P5, PT, R16, R11, PT ;  /* 0x0000000b1000720c */ /* 0x000fe40003fa4070 */
[----:B------:R-:W-:Y:S02]  /*0b10*/  SHF.R.U32.HI R3, RZ, 0x5, R40 ;  /* 0x00000005ff037819 */ /* 0x000fe40000011628 */
[----:B------:R-:W-:Y:S02]  /*0b20*/  LOP3.LUT R26, R141, 0x18, R12, 0xfe, !PT ;  /* 0x000000188d1a7812 */ /* 0x000fe400078efe0c */
[----:B------:R-:W-:Y:S02]  /*0b30*/  SGXT.U32 R3, R3, 0x2 ;  /* 0x000000020303781a */ /* 0x000fe40000000000 */
[----:B------:R-:W-:-:S02]  /*0b40*/  ISETP.GE.AND P2, PT, R14, RZ, PT ;  /* 0x000000ff0e00720c */ /* 0x000fc40003f46270 */
[----:B------:R-:W-:Y:S02]  /*0b50*/  @!P1 IADD3 R7, R7, -R16, RZ ;  /* 0x8000001007079210 */ /* 0x000fe40007ffe0ff */
[----:B------:R-:W-:Y:S02]  /*0b60*/  ISETP.GT.U32.AND P1, PT, R16, R10, PT ;  /* 0x0000000a1000720c */ /* 0x000fe40003f24070 */
[C---:B------:R-:W-:Y:S02]  /*0b70*/  LOP3.LUT R142, R4.reuse, R3, RZ, 0xfc, !PT ;  /* 0x00000003048e7212 */ /* 0x040fe400078efcff */
[----:B------:R-:W-:Y:S02]  /*0b80*/  LOP3.LUT R4, R4, 0x38, R12, 0xfe, !PT ;  /* 0x0000003804047812 */ /* 0x000fe400078efe0c */
[----:B------:R-:W-:Y:S02]  /*0b90*/  @!P5 IADD3 R11, R11, -R16, RZ ;  /* 0x800000100b0bd210 */ /* 0x000fe40007ffe0ff */
[----:B------:R-:W-:-:S02]  /*0ba0*/  IABS R15, R4 ;  /* 0x00000004000f7213 */ /* 0x000fc40000000000 */
[----:B------:R-:W-:Y:S02]  /*0bb0*/  ISETP.GT.U32.AND P5, PT, R16, R11, PT ;  /* 0x0000000b1000720c */ /* 0x000fe40003fa4070 */
[----:B------:R-:W-:Y:S01]  /*0bc0*/  LEA.HI R14, R13, R26, RZ, 0x7 ;  /* 0x0000001a0d0e7211 */ /* 0x000fe200078f38ff */
[----:B------:R-:W-:Y:S01]  /*0bd0*/  IMAD.HI.U32 R2, R2, R15, RZ ;  /* 0x0000000f02027227 */ /* 0x000fe200078e00ff */
[----:B------:R-:W-:Y:S02]  /*0be0*/  @!P1 IADD3 R10, R10, -R16, RZ ;  /* 0x800000100a0a9210 */ /* 0x000fe40007ffe0ff */
[----:B------:R-:W-:Y:S01]  /*0bf0*/  LOP3.LUT R14, R14, 0xffffff80, RZ, 0xc0, !PT ;  /* 0xffffff800e0e7812 */ /* 0x000fe200078ec0ff */
[----:B------:R-:W-:Y:S01]  /*0c00*/  IMAD R2, R2, R18, R15 ;  /* 0x0000001202027224 */ /* 0x000fe200078e020f */
[----:B------:R-:W-:Y:S02]  /*0c10*/  ISETP.GT.U32.AND P1, PT, R16, R10, PT ;  /* 0x0000000a1000720c */ /* 0x000fe40003f24070 */
[----:B------:R-:W-:-:S02]  /*0c20*/  LOP3.LUT R28, R141, 0x20, R12, 0xfe, !PT ;  /* 0x000000208d1c7812 */ /* 0x000fc400078efe0c */
[----:B------:R-:W-:Y:S02]  /*0c30*/  IADD3 R26, R26, -R14, RZ ;  /* 0x8000000e1a1a7210 */ /* 0x000fe40007ffe0ff */
[----:B------:R-:W-:Y:S02]  /*0c40*/  @!P5 IADD3 R11, R11, -R16, RZ ;  /* 0x800000100b0bd210 */ /* 0x000fe40007ffe0ff */
[----:B------:R-:W-:Y:S01]  /*0c50*/  ISETP.GT.U32.AND P5, PT, R16, R2, PT ;  /* 0x000000021000720c */ /* 0x000fe20003fa4070 */
[----:B------:R-:W-:Y:S01]  /*0c60*/  IMAD R35, R26, 0xb0, R17 ;  /* 0x000000b01a237824 */ /* 0x000fe200078e0211 */
[----:B------:R-:W-:Y:S02]  /*0c70*/  LEA.HI R14, R13, R28, RZ, 0x7 ;  /* 0x0000001c0d0e7211 */ /* 0x000fe400078f38ff */
[----:B------:R-:W-:Y:S02]  /*0c80*/  LOP3.LUT R30, R141, 0x28, R12, 0xfe, !PT ;  /* 0x000000288d1e7812 */ /* 0x000fe400078efe0c */
[----:B------:R-:W-:-:S02]  /*0c90*/  LOP3.LUT R14, R14, 0xffffff80, RZ, 0xc0, !PT ;  /* 0xffffff800e0e7812 */ /* 0x000fc400078ec0ff */
[C-C-:B------:R-:W-:Y:S02]  /*0ca0*/  LOP3.LUT R32, R141.reuse, 0x30, R12.reuse, 0xfe, !PT ;  /* 0x000000308d207812 */ /* 0x140fe400078efe0c */
[----:B------:R-:W-:Y:S02]  /*0cb0*/  LOP3.LUT R34, R141, 0x38, R12, 0xfe, !PT ;  /* 0x000000388d227812 */ /* 0x000fe400078efe0c */
[----:B------:R-:W-:Y:S02]  /*0cc0*/  @!P1 IADD3 R10, R10, -R16, RZ ;  /* 0x800000100a0a9210 */ /* 0x000fe40007ffe0ff */
[----:B------:R-:W-:Y:S02]  /*0cd0*/  IADD3 R28, R28, -R14, RZ ;  /* 0x8000000e1c1c7210 */ /* 0x000fe40007ffe0ff */
[----:B------:R-:W-:Y:S02]  /*0ce0*/  ISETP.GE.AND P1, PT, R4, RZ, PT ;  /* 0x000000ff0400720c */ /* 0x000fe40003f26270 */
[C---:B------:R-:W-:Y:S01]  /*0cf0*/  LEA.HI R3, R13.reuse, R30, RZ, 0x7 ;  /* 0x0000001e0d037211 */ /* 0x040fe200078f38ff */
[----:B------:R-:W-:Y:S01]  /*0d00*/  IMAD R37, R28, 0xb0, R17 ;  /* 0x000000b01c257824 */ /* 0x000fe200078e0211 */
[----:B------:R-:W-:-:S02]  /*0d10*/  LEA.HI R4, R13, R32, RZ, 0x7 ;  /* 0x000000200d047211 */ /* 0x000fc400078f38ff */
[----:B------:R-:W-:Y:S02]  /*0d20*/  LEA.HI R14, R13, R34, RZ, 0x7 ;  /* 0x000000220d0e7211 */ /* 0x000fe400078f38ff */
[----:B------:R-:W-:Y:S02]  /*0d30*/  @!P5 IADD3 R2, R2, -R16, RZ ;  /* 0x800000100202d210 */ /* 0x000fe40007ffe0ff */
[----:B------:R-:W-:Y:S02]  /*0d40*/  LOP3.LUT R3, R3, 0xffffff80, RZ, 0xc0, !PT ;  /* 0xffffff8003037812 */ /* 0x000fe400078ec0ff */
[----:B------:R-:W-:Y:S02]  /*0d50*/  LOP3.LUT R4, R4, 0xffffff80, RZ, 0xc0, !PT ;  /* 0xffffff8004047812 */ /* 0x000fe400078ec0ff */
[----:B------:R-:W-:Y:S02]  /*0d60*/  LOP3.LUT R14, R14, 0xffffff80, RZ, 0xc0, !PT ;  /* 0xffffff800e0e7812 */ /* 0x000fe400078ec0ff */
[----:B------:R-:W-:-:S02]  /*0d70*/  LOP3.LUT R36, R141, 0x40, R12, 0xfe, !PT ;  /* 0x000000408d247812 */ /* 0x000fc400078efe0c */
[C-C-:B------:R-:W-:Y:S02]  /*0d80*/  LOP3.LUT R38, R141.reuse, 0x48, R12.reuse, 0xfe, !PT ;  /* 0x000000488d267812 */ /* 0x140fe400078efe0c */
[----:B------:R-:W-:Y:S02]  /*0d90*/  LOP3.LUT R42, R141, 0x50, R12, 0xfe, !PT ;  /* 0x000000508d2a7812 */ /* 0x000fe400078efe0c */
[----:B------:R-:W-:Y:S02]  /*0da0*/  ISETP.GT.U32.AND P5, PT, R16, R2, PT ;  /* 0x000000021000720c */ /* 0x000fe40003fa4070 */
[----:B------:R-:W-:Y:S02]  /*0db0*/  IADD3 R30, R30, -R3, RZ ;  /* 0x800000031e1e7210 */ /* 0x000fe40007ffe0ff */
[----:B------:R-:W-:Y:S02]  /*0dc0*/  IADD3 R32, R32, -R4, RZ ;  /* 0x8000000420207210 */ /* 0x000fe40007ffe0ff */
[----:B------:R-:W-:Y:S01]  /*0dd0*/  IADD3 R34, R34, -R14, RZ ;  /* 0x8000000e22227210 */ /* 0x000fe20007ffe0ff */
[--C-:B------:R-:W-:Y:S01]  /*0de0*/  IMAD R39, R30, 0xb0, R17.reuse ;  /* 0x000000b01e277824 */ /* 0x100fe200078e0211 */
[C---:B------:R-:W-:Y:S01]  /*0df0*/  LEA.HI R3, R13.reuse, R36, RZ, 0x7 ;  /* 0x000000240d037211 */ /* 0x040fe200078f38ff */
[--C-:B------:R-:W-:Y:S01]  /*0e00*/  IMAD R43, R32, 0xb0, R17.reuse ;  /* 0x000000b0202b7824 */ /* 0x100fe200078e0211 */
[C---:B------:R-:W-:Y:S01]  /*0e10*/  LEA.HI R4, R13.reuse, R38, RZ, 0x7 ;  /* 0x000000260d047211 */ /* 0x040fe200078f38ff */
[----:B------:R-:W-:Y:S01]  /*0e20*/  IMAD R45, R34, 0xb0, R17 ;  /* 0x000000b0222d7824 */ /* 0x000fe200078e0211 */
[----:B------:R-:W-:-:S02]  /*0e30*/  LEA.HI R14, R13, R42, RZ, 0x7 ;  /* 0x0000002a0d0e7211 */ /* 0x000fc400078f38ff */
[----:B------:R-:W-:Y:S02]  /*0e40*/  LOP3.LUT R3, R3, 0xffffff80, RZ, 0xc0, !PT ;  /* 0xffffff8003037812 */ /* 0x000fe400078ec0ff */
[----:B------:R-:W-:Y:S02]  /*0e50*/  LOP3.LUT R4, R4, 0xffffff80, RZ, 0xc0, !PT ;  /* 0xffffff8004047812 */ /* 0x000fe400078ec0ff */
[----:B------:R-:W-:Y:S02]  /*0e60*/  LOP3.LUT R14, R14, 0xffffff80, RZ, 0xc0, !PT ;  /* 0xffffff800e0e7812 */ /* 0x000fe400078ec0ff */
[C-C-:B------:R-:W-:Y:S02]  /*0e70*/  LOP3.LUT R44, R141.reuse, 0x58, R12.reuse, 0xfe, !PT ;  /* 0x000000588d2c7812 */ /* 0x140fe400078efe0c */
[C-C-:B------:R-:W-:Y:S02]  /*0e80*/  LOP3.LUT R46, R141.reuse, 0x60, R12.reuse, 0xfe, !PT ;  /* 0x000000608d2e7812 */ /* 0x140fe400078efe0c */
[----:B------:R-:W-:-:S02]  /*0e90*/  LOP3.LUT R48, R141, 0x68, R12, 0xfe, !PT ;  /* 0x000000688d307812 */ /* 0x000fc400078efe0c */
[C-C-:B------:R-:W-:Y:S02]  /*0ea0*/  LOP3.LUT R50, R141.reuse, 0x70, R12.reuse, 0xfe, !PT ;  /* 0x000000708d327812 */ /* 0x140fe400078efe0c */
[----:B------:R-:W-:Y:S02]  /*0eb0*/  LOP3.LUT R52, R141, 0x78, R12, 0xfe, !PT ;  /* 0x000000788d347812 */ /* 0x000fe400078efe0c */
        /* <DEDUP_REMOVED lines=9> */
[C---:B------:R-:W-:Y:S02]  /*0f50*/  LEA.HI R14, R13.reuse, R50, RZ, 0x7 ;  /* 0x000000320d0e7211 */ /* 0x040fe400078f38ff */
[----:B------:R-:W-:Y:S02]  /*0f60*/  LEA.HI R13, R13, R52, RZ, 0x7 ;  /* 0x000000340d0d7211 */ /* 0x000fe400078f38ff */
[----:B------:R-:W-:Y:S02]  /*0f70*/  @!P5 IADD3 R2, R2, -R16, RZ ;  /* 0x800000100202d210 */ /* 0x000fe40007ffe0ff */
[----:B------:R-:W-:Y:S02]  /*0f80*/  ISETP.NE.AND P5, PT, R0, RZ, PT ;  /* 0x000000ff0000720c */ /* 0x000fe40003fa5270 */
[----:B------:R-:W-:Y:S02]  /*0f90*/  LOP3.LUT R0, RZ, R0, RZ, 0x33, !PT ;  /* 0x00000000ff007212 */ /* 0x000fe400078e33ff */
[----:B------:R-:W-:-:S02]  /*0fa0*/  LOP3.LUT R13, R13, 0xffffff80, RZ, 0xc0, !PT ;  /* 0xffffff800d0d7812 */ /* 0x000fc400078ec0ff */
[----:B------:R-:W-:Y:S02]  /*0fb0*/  LOP3.LUT R15, R15, 0xffffff80, RZ, 0xc0, !PT ;  /* 0xffffff800f0f7812 */ /* 0x000fe400078ec0ff */
[----:B------:R-:W-:Y:S02]  /*0fc0*/  LOP3.LUT R14, R14, 0xffffff80, RZ, 0xc0, !PT ;  /* 0xffffff800e0e7812 */ /* 0x000fe400078ec0ff */
[----:B------:R-:W-:Y:S02]  /*0fd0*/  LOP3.LUT R3, R3, 0xffffff80, RZ, 0xc0, !PT ;  /* 0xffffff8003037812 */ /* 0x000fe400078ec0ff */
[----:B------:R-:W-:Y:S02]  /*0fe0*/  LOP3.LUT R4, R4, 0xffffff80, RZ, 0xc0, !PT ;  /* 0xffffff8004047812 */ /* 0x000fe400078ec0ff */
[----:B------:R-:W-:Y:S02]  /*0ff0*/  @!P0 IADD3 R7, -R7, RZ, RZ ;  /* 0x000000ff07078210 */ /* 0x000fe40007ffe1ff */
[----:B------:R-:W-:-:S02]  /*1000*/  @!P4 IADD3 R8, -R8, RZ, RZ ;  /* 0x000000ff0808c210 */ /* 0x000fc40007ffe1ff */
[----:B------:R-:W-:Y:S02]  /*1010*/  @!P3 IADD3 R9, -R9, RZ, RZ ;  /* 0x000000ff0909b210 */ /* 0x000fe40007ffe1ff */
[----:B------:R-:W-:Y:S02]  /*1020*/  @!P2 IADD3 R10, -R10, RZ, RZ ;  /* 0x000000ff0a0aa210 */ /* 0x000fe40007ffe1ff */
[----:B------:R-:W-:Y:S02]  /*1030*/  @!P6 IADD3 R11, -R11, RZ, RZ ;  /* 0x000000ff0b0be210 */ /* 0x000fe40007ffe1ff */
[----:B------:R-:W-:Y:S02]  /*1040*/  @!P1 IADD3 R2, -R2, RZ, RZ ;  /* 0x000000ff02029210 */ /* 0x000fe40007ffe1ff */
[----:B------:R-:W-:Y:S02]  /*1050*/  SEL R62, R0, R5, !P5 ;  /* 0x00000005003e7207 */ /* 0x000fe40006800000 */
[----:B------:R-:W-:-:S02]  /*1060*/  IADD3 R52, R52, -R13, RZ ;  /* 0x8000000d34347210 */ /* 0x000fc40007ffe0ff */
[----:B------:R-:W-:Y:S02]  /*1070*/  IADD3 R44, R44, -R15, RZ ;  /* 0x8000000f2c2c7210 */ /* 0x000fe40007ffe0ff */
[----:B------:R-:W-:Y:S01]  /*1080*/  IADD3 R50, R50, -R14, RZ ;  /* 0x8000000e32327210 */ /* 0x000fe20007ffe0ff */
[--C-:B------:R-:W-:Y:S01]  /*1090*/  IMAD R60, R52, 0xb0, R17.reuse ;  /* 0x000000b0343c7824 */ /* 0x100fe200078e0211 */
[----:B------:R-:W-:Y:S01]  /*10a0*/  LOP3.LUT R13, R12, 0x60, RZ, 0xfc, !PT ;  /* 0x000000600c0d7812 */ /* 0x000fe200078efcff */
[--C-:B------:R-:W-:Y:S01]  /*10b0*/  IMAD R53, R44, 0xb0, R17.reuse ;  /* 0x000000b02c357824 */ /* 0x100fe200078e0211 */
[----:B------:R-:W-:Y:S01]  /*10c0*/  IADD3 R46, R46, -R3, RZ ;  /* 0x800000032e2e7210 */ /* 0x000fe20007ffe0ff */
[--C-:B------:R-:W-:Y:S01]  /*10d0*/  IMAD R58, R50, 0xb0, R17.reuse ;  /* 0x000000b0323a7824 */ /* 0x100fe200078e0211 */
[----:B------:R-:W-:Y:S02]  /*10e0*/  IADD3 R48, R48, -R4, RZ ;  /* 0x8000000430307210 */ /* 0x000fe40007ffe0ff */
[----:B------:R-:W-:Y:S01]  /*10f0*/  SEL R64, R0, R6, !P5 ;  /* 0x0000000600407207 */ /* 0x000fe20006800000 */
[--C-:B------:R-:W-:Y:S01]  /*1100*/  IMAD R54, R46, 0xb0, R17.reuse ;  /* 0x000000b02e367824 */ /* 0x100fe200078e0211 */
[----:B------:R-:W-:Y:S01]  /*1110*/  SEL R66, R0, R7, !P5 ;  /* 0x0000000700427207 */ /* 0x000fe20006800000 */
[----:B------:R-:W-:Y:S01]  /*1120*/  IMAD R56, R48, 0xb0, R17 ;  /* 0x000000b030387824 */ /* 0x000fe200078e0211 */
[----:B------:R-:W-:-:S02]  /*1130*/  SEL R68, R0, R8, !P5 ;  /* 0x0000000800447207 */ /* 0x000fc40006800000 */
[C---:B------:R-:W-:Y:S02]  /*1140*/  SEL R70, R0.reuse, R9, !P5 ;  /* 0x0000000900467207 */ /* 0x040fe40006800000 */
[----:B------:R-:W-:Y:S01]  /*1150*/  SEL R72, R0, R10, !P5 ;  /* 0x0000000a00487207 */ /* 0x000fe20006800000 */
[--C-:B------:R-:W-:Y:S01]  /*1160*/  IMAD R19, R68, 0xb0, R17.reuse ;  /* 0x000000b044137824 */ /* 0x100fe200078e0211 */
[----:B------:R-:W-:Y:S01]  /*1170*/  SEL R74, R0, R11, !P5 ;  /* 0x0000000b004a7207 */ /* 0x000fe20006800000 */
[--C-:B------:R-:W-:Y:S01]  /*1180*/  IMAD R20, R70, 0xb0, R17.reuse ;  /* 0x000000b046147824 */ /* 0x100fe200078e0211 */
[----:B------:R-:W-:Y:S01]  /*1190*/  SEL R18, R0, R2, !P5 ;  /* 0x0000000200127207 */ /* 0x000fe20006800000 */
[--C-:B------:R-:W-:Y:S01]  /*11a0*/  IMAD R22, R72, 0xb0, R17.reuse ;  /* 0x000000b048167824 */ /* 0x100fe200078e0211 */
[----:B------:R-:W-:Y:S01]  /*11b0*/  LOP3.LUT R14, R12, 0x68, RZ, 0xfc, !PT ;  /* 0x000000680c0e7812 */ /* 0x000fe200078efcff */
[--C-:B------:R-:W-:Y:S01]  /*11c0*/  IMAD R24, R74, 0xb0, R17.reuse ;  /* 0x000000b04a187824 */ /* 0x100fe200078e0211 */
[----:B------:R-:W-:Y:S01]  /*11d0*/  LOP3.LUT R15, R12, 0x70, RZ, 0xfc, !PT ;  /* 0x000000700c0f7812 */ /* 0x000fe200078efcff */
[----:B------:R-:W-:Y:S01]  /*11e0*/  IMAD R26, R18, 0xb0, R17 ;  /* 0x000000b0121a7824 */ /* 0x000fe200078e0211 */
[C---:B------:R-:W-:Y:S01]  /*11f0*/  LOP3.LUT R0, R12.reuse, 0x8, RZ, 0xfc, !PT ;  /* 0x000000080c007812 */ /* 0x040fe200078efcff */
[----:B------:R-:W-:Y:S01]  /*1200*/  CS2R R68, SRZ ;  /* 0x0000000000447805 */ /* 0x000fe2000001ff00 */
[C---:B------:R-:W-:Y:S01]  /*1210*/  LOP3.LUT R2, R12.reuse, 0x10, RZ, 0xfc, !PT ;  /* 0x000000100c027812 */ /* 0x040fe200078efcff */
[----:B------:R-:W-:Y:S01]  /*1220*/  CS2R R70, SRZ ;  /* 0x0000000000467805 */ /* 0x000fe2000001ff00 */
[C---:B------:R-:W-:Y:S01]  /*1230*/  LOP3.LUT R3, R12.reuse, 0x18, RZ, 0xfc, !PT ;  /* 0x000000180c037812 */ /* 0x040fe200078efcff */
[----:B------:R-:W-:Y:S01]  /*1240*/  CS2R R72, SRZ ;  /* 0x0000000000487805 */ /* 0x000fe2000001ff00 */
[C---:B------:R-:W-:Y:S01]  /*1250*/  LOP3.LUT R4, R12.reuse, 0x20, RZ, 0xfc, !PT ;  /* 0x000000200c047812 */ /* 0x040fe200078efcff */
[----:B------:R-:W-:Y:S01]  /*1260*/  CS2R R74, SRZ ;  /* 0x00000000004a7805 */ /* 0x000fe2000001ff00 */
[----:B------:R-:W-:-:S02]  /*1270*/  LOP3.LUT R5, R12, 0x28, RZ, 0xfc, !PT ;  /* 0x000000280c057812 */ /* 0x000fc400078efcff */
[C---:B------:R-:W-:Y:S02]  /*1280*/  LOP3.LUT R6, R12.reuse, 0x30, RZ, 0xfc, !PT ;  /* 0x000000300c067812 */ /* 0x040fe400078efcff */
[C---:B------:R-:W-:Y:S02]  /*1290*/  LOP3.LUT R7, R12.reuse, 0x38, RZ, 0xfc, !PT ;  /* 0x000000380c077812 */ /* 0x040fe400078efcff */
[C---:B------:R-:W-:Y:S02]  /*12a0*/  LOP3.LUT R8, R12.reuse, 0x40, RZ, 0xfc, !PT ;  /* 0x000000400c087812 */ /* 0x040fe400078efcff */
[C---:B------:R-:W-:Y:S02]  /*12b0*/  LOP3.LUT R9, R12.reuse, 0x48, RZ, 0xfc, !PT ;  /* 0x000000480c097812 */ /* 0x040fe400078efcff */
[C---:B------:R-:W-:Y:S02]  /*12c0*/  LOP3.LUT R10, R12.reuse, 0x50, RZ, 0xfc, !PT ;  /* 0x000000500c0a7812 */ /* 0x040fe400078efcff */
[----:B------:R-:W-:-:S02]  /*12d0*/  LOP3.LUT R11, R12, 0x58, RZ, 0xfc, !PT ;  /* 0x000000580c0b7812 */ /* 0x000fc400078efcff */
[----:B------:R-:W-:Y:S01]  /*12e0*/  LOP3.LUT R16, R12, 0x78, RZ, 0xfc, !PT ;  /* 0x000000780c107812 */ /* 0x000fe200078efcff */
[--C-:B------:R-:W-:Y:S01]  /*12f0*/  IMAD R12, R62, 0xb0, R17.reuse ;  /* 0x000000b03e0c7824 */ /* 0x100fe200078e0211 */
[-C--:B------:R-:W-:Y:S02]  /*1300*/  LEA R13, R13, R17.reuse, 0x6 ;  /* 0x000000110d0d7211 */ /* 0x080fe400078e30ff */
[----:B------:R-:W-:Y:S02]  /*1310*/  MOV R62, 0x4 ;  /* 0x00000004003e7802 */ /* 0x000fe40000000f00 */
[-C--:B------:R-:W-:Y:S01]  /*1320*/  LEA R149, R14, R17.reuse, 0x6 ;  /* 0x000000110e957211 */ /* 0x080fe200078e30ff */
[--C-:B------:R-:W-:Y:S01]  /*1330*/  IMAD R14, R64, 0xb0, R17.reuse ;  /* 0x000000b0400e7824 */ /* 0x100fe200078e0211 */
[-C--:B------:R-:W-:Y:S01]  /*1340*/  LEA R15, R15, R17.reuse, 0x6 ;  /* 0x000000110f0f7211 */ /* 0x080fe200078e30ff */
[-C--:B------:R-:W-:Y:S01]  /*1350*/  IMAD.WIDE R18, R19, R62.reuse, c[0x0][0x160] ;  /* 0x0000580013127625 */ /* 0x080fe200078e023e */
[-C--:B------:R-:W-:Y:S01]  /*1360*/  LEA R0, R0, R17.reuse, 0x6 ;  /* 0x0000001100007211 */ /* 0x080fe200078e30ff */
[----:B------:R-:W-:Y:S01]  /*1370*/  CS2R R64, SRZ ;  /* 0x0000000000407805 */ /* 0x000fe2000001ff00 */
[-C--:B------:R-:W-:Y:S01]  /*1380*/  LEA R147, R16, R17.reuse, 0x6 ;  /* 0x0000001110937211 */ /* 0x080fe200078e30ff */
[----:B------:R-:W-:Y:S01]  /*1390*/  IMAD R16, R66, 0xb0, R17 ;  /* 0x000000b042107824 */ /* 0x000fe200078e0211 */
[-C--:B------:R-:W-:Y:S01]  /*13a0*/  LEA R2, R2, R17.reuse, 0x6 ;  /* 0x0000001102027211 */ /* 0x080fe200078e30ff */
[-C--:B------:R-:W-:Y:S01]  /*13b0*/  IMAD.WIDE R20, R20, R62.reuse, c[0x0][0x160] ;  /* 0x0000580014147625 */ /* 0x080fe200078e023e */
[-C--:B------:R-:W-:Y:S01]  /*13c0*/  LEA R3, R3, R17.reuse, 0x6 ;  /* 0x0000001103037211 */ /* 0x080fe200078e30ff */
[----:B------:R-:W-:Y:S01]  /*13d0*/  CS2R R66, SRZ ;  /* 0x0000000000427805 */ /* 0x000fe2000001ff00 */
[----:B------:R-:W-:Y:S01]  /*13e0*/  SHF.L.U32 R150, R13, 0x2, RZ ;  /* 0x000000020d967819 */ /* 0x000fe200000006ff */
[----:B------:R-:W-:Y:S01]  /*13f0*/  IMAD.WIDE R12, R12, R62, c[0x0][0x160] ;  /* 0x000058000c0c7625 */ /* 0x000fe200078e023e */
[----:B------:R-:W-:-:S02]  /*1400*/  LEA R4, R4, R17, 0x6 ;  /* 0x0000001104047211 */ /* 0x000fc400078e30ff */
[----:B------:R-:W-:Y:S01]  /*1410*/  SHF.L.U32 R148, R15, 0x2, RZ ;  /* 0x000000020f947819 */ /* 0x000fe200000006ff */
[-C--:B------:R-:W-:Y:S01]  /*1420*/  IMAD.WIDE R14, R14, R62.reuse, c[0x0][0x160] ;  /* 0x000058000e0e7625 */ /* 0x080fe200078e023e */
[-C--:B------:R-:W-:Y:S01]  /*1430*/  LEA R5, R5, R17.reuse, 0x6 ;  /* 0x0000001105057211 */ /* 0x080fe200078e30ff */
[----:B------:R1:W-:Y:S01]  /*1440*/  LDGSTS.E.BYPASS.128 [R169], [R12.64] ;  /* 0x000000000ca97fae */ /* 0x0003e2000b901c48 */
[-C--:B------:R-:W-:Y:S01]  /*1450*/  LEA R6, R6, R17.reuse, 0x6 ;  /* 0x0000001106067211 */ /* 0x080fe200078e30ff */
[-C--:B------:R-:W-:Y:S01]  /*1460*/  IMAD.WIDE R22, R22, R62.reuse, c[0x0][0x160] ;  /* 0x0000580016167625 */ /* 0x080fe200078e023e */
[-C--:B------:R-:W-:Y:S02]  /*1470*/  LEA R7, R7, R17.reuse, 0x6 ;  /* 0x0000001107077211 */ /* 0x080fe400078e30ff */
[-C--:B------:R-:W-:Y:S01]  /*1480*/  LEA R8, R8, R17.reuse, 0x6 ;  /* 0x0000001108087211 */ /* 0x080fe200078e30ff */
[----:B------:R-:W-:Y:S01]  /*1490*/  IMAD.WIDE R24, R24, R62, c[0x0][0x160] ;  /* 0x0000580018187625 */ /* 0x000fe200078e023e */
[----:B------:R-:W-:-:S02]  /*14a0*/  LEA R9, R9, R17, 0x6 ;  /* 0x0000001109097211 */ /* 0x000fc400078e30ff */
[-C--:B------:R-:W-:Y:S01]  /*14b0*/  LEA R10, R10, R17.reuse, 0x6 ;  /* 0x000000110a0a7211 */ /* 0x080fe200078e30ff */
[-C--:B------:R-:W-:Y:S01]  /*14c0*/  IMAD.WIDE R26, R26, R62.reuse, c[0x0][0x160] ;  /* 0x000058001a1a7625 */ /* 0x080fe200078e023e */
[----:B------:R-:W-:Y:S02]  /*14d0*/  LEA R11, R11, R17, 0x6 ;  /* 0x000000110b0b7211 */ /* 0x000fe400078e30ff */
[----:B------:R-:W-:Y:S01]  /*14e0*/  SHF.L.U32 R167, R0, 0x2, RZ ;  /* 0x0000000200a77819 */ /* 0x000fe200000006ff */
[-C--:B------:R-:W-:Y:S01]  /*14f0*/  IMAD.WIDE R16, R16, R62.reuse, c[0x0][0x160] ;  /* 0x0000580010107625 */ /* 0x080fe200078e023e */
[----:B------:R-:W-:Y:S02]  /*1500*/  SHF.L.U32 R165, R2, 0x2, RZ ;  /* 0x0000000202a57819 */ /* 0x000fe400000006ff */
[----:B------:R-:W-:Y:S01]  /*1510*/  SHF.L.U32 R163, R3, 0x2, RZ ;  /* 0x0000000203a37819 */ /* 0x000fe200000006ff */
[----:B------:R2:W-:Y:S01]  /*1520*/  LDGSTS.E.BYPASS.128 [R167], [R14.64] ;  /* 0x000000000ea77fae */ /* 0x0005e2000b901c48 */
[----:B------:R-:W-:Y:S01]  /*1530*/  SHF.L.U32 R161, R4, 0x2, RZ ;  /* 0x0000000204a17819 */ /* 0x000fe200000006ff */
[-C--:B------:R-:W-:Y:S01]  /*1540*/  IMAD.WIDE R28, R29, R62.reuse, c[0x0][0x168] ;  /* 0x00005a001d1c7625 */ /* 0x080fe200078e023e */
        /* <DEDUP_REMOVED lines=18> */
[----:B------:R-:W-:Y:S01]  /*1670*/  IADD3 R0, P1, R12, 0x200, RZ ;  /* 0x000002000c007810 */ /* 0x000fe20007f3e0ff */
[-C--:B------:R-:W-:Y:S01]  /*1680*/  IMAD.WIDE R38, R39, R62.reuse, c[0x0][0x168] ;  /* 0x00005a0027267625 */ /* 0x080fe200078e023e */
[----:B------:R-:W-:Y:S01]  /*1690*/  IADD3 R2, P0, R14, 0x200, RZ ;  /* 0x000002000e027810 */ /* 0x000fe20007f1e0ff */
[----:B------:R1:W-:Y:S01]  /*16a0*/  LDGSTS.E.BYPASS.128 [R155], [R26.64] ;  /* 0x000000001a9b7fae */ /* 0x0003e2000b901c48 */
[----:B------:R-:W-:Y:S01]  /*16b0*/  IADD3.X R3, RZ, R13, RZ, P1, !PT ;  /* 0x0000000dff037210 */ /* 0x000fe20000ffe4ff */
[-C--:B------:R-:W-:Y:S01]  /*16c0*/  IMAD.WIDE R42, R43, R62.reuse, c[0x0][0x168] ;  /* 0x00005a002b2a7625 */ /* 0x080fe200078e023e */
[----:B------:R-:W-:Y:S01]  /*16d0*/  IADD3 R4, P1, R16, 0x200, RZ ;  /* 0x0000020010047810 */ /* 0x000fe20007f3e0ff */
[----:B------:R-:W0:Y:S01]  /*16e0*/  LDGDEPBAR ;  /* 0x00000000000079af */ /* 0x000e220000000000 */
[----:B------:R-:W-:Y:S01]  /*16f0*/  IADD3.X R5, RZ, R15, RZ, P0, !PT ;  /* 0x0000000fff057210 */ /* 0x000fe200007fe4ff */
[-C--:B------:R-:W-:Y:S01]  /*1700*/  IMAD.WIDE R44, R45, R62.reuse, c[0x0][0x168] ;  /* 0x00005a002d2c7625 */ /* 0x080fe200078e023e */
[----:B------:R-:W-:Y:S01]  /*1710*/  IADD3 R6, P0, R18, 0x200, RZ ;  /* 0x0000020012067810 */ /* 0x000fe20007f1e0ff */
[----:B------:R1:W-:Y:S01]  /*1720*/  LDGSTS.E.BYPASS.128 [R169+0x8000], [R28.64] ;  /* 0x080000001ca97fae */ /* 0x0003e2000b901c48 */
        /* <DEDUP_REMOVED lines=9> */
[----:B------:R-:W-:-:S02]  /*17c0*/  IMAD.WIDE R50, R51, R62, c[0x0][0x168] ;  /* 0x00005a0033327625 */ /* 0x000fc400078e023e */
[----:B------:R1:W-:Y:S02]  /*17d0*/  LDGSTS.E.BYPASS.128 [R163+0x8000], [R34.64] ;  /* 0x0800000022a37fae */ /* 0x0003e4000b901c48 */
[-C--:B------:R-:W-:Y:S02]  /*17e0*/  IMAD.WIDE R52, R53, R62.reuse, c[0x0][0x168] ;  /* 0x00005a0035347625 */ /* 0x080fe400078e023e */
[----:B------:R1:W-:Y:S02]  /*17f0*/  LDGSTS.E.BYPASS.128 [R161+0x8000], [R36.64] ;  /* 0x0800000024a17fae */ /* 0x0003e4000b901c48 */
[-C--:B------:R-:W-:Y:S02]  /*1800*/  IMAD.WIDE R54, R54, R62.reuse, c[0x0][0x168] ;  /* 0x00005a0036367625 */ /* 0x080fe400078e023e */
[----:B------:R1:W-:Y:S02]  /*1810*/  LDGSTS.E.BYPASS.128 [R159+0x8000], [R38.64] ;  /* 0x08000000269f7fae */ /* 0x0003e4000b901c48 */
[----:B------:R-:W-:-:S02]  /*1820*/  IMAD.WIDE R56, R56, R62, c[0x0][0x168] ;  /* 0x00005a0038387625 */ /* 0x000fc400078e023e */
[----:B------:R1:W-:Y:S02]  /*1830*/  LDGSTS.E.BYPASS.128 [R157+0x8000], [R42.64] ;  /* 0x080000002a9d7fae */ /* 0x0003e4000b901c48 */
[-C--:B------:R-:W-:Y:S02]  /*1840*/  IMAD.WIDE R58, R58, R62.reuse, c[0x0][0x168] ;  /* 0x00005a003a3a7625 */ /* 0x080fe400078e023e */
[----:B------:R1:W-:Y:S02]  /*1850*/  LDGSTS.E.BYPASS.128 [R155+0x8000], [R44.64] ;  /* 0x080000002c9b7fae */ /* 0x0003e4000b901c48 */
[----:B------:R-:W-:Y:S02]  /*1860*/  IMAD.WIDE R60, R60, R62, c[0x0][0x168] ;  /* 0x00005a003c3c7625 */ /* 0x000fe400078e023e */
[----:B------:R1:W-:Y:S04]  /*1870*/  LDGSTS.E.BYPASS.128 [R154+0x8000], [R46.64] ;  /* 0x080000002e9a7fae */ /* 0x0003e8000b901c48 */
[----:B------:R1:W-:Y:S04]  /*1880*/  LDGSTS.E.BYPASS.128 [R153+0x8000], [R48.64] ;  /* 0x0800000030997fae */ /* 0x0003e8000b901c48 */
[----:B------:R1:W-:Y:S04]  /*1890*/  LDGSTS.E.BYPASS.128 [R152+0x8000], [R50.64] ;  /* 0x0800000032987fae */ /* 0x0003e8000b901c48 */
[----:B------:R1:W-:Y:S04]  /*18a0*/  LDGSTS.E.BYPASS.128 [R151+0x8000], [R52.64] ;  /* 0x0800000034977fae */ /* 0x0003e8000b901c48 */
[----:B------:R1:W-:Y:S04]  /*18b0*/  LDGSTS.E.BYPASS.128 [R150+0x8000], [R54.64] ;  /* 0x0800000036967fae */ /* 0x0003e8000b901c48 */
[----:B------:R1:W-:Y:S04]  /*18c0*/  LDGSTS.E.BYPASS.128 [R149+0x8000], [R56.64] ;  /* 0x0800000038957fae */ /* 0x0003e8000b901c48 */
[----:B------:R1:W-:Y:S04]  /*18d0*/  LDGSTS.E.BYPASS.128 [R148+0x8000], [R58.64] ;  /* 0x080000003a947fae */ /* 0x0003e8000b901c48 */
[----:B------:R1:W-:Y:S04]  /*18e0*/  LDGSTS.E.BYPASS.128 [R147+0x8000], [R60.64] ;  /* 0x080000003c937fae */ /* 0x0003e8000b901c48 */
[----:B------:R-:W0:Y:S04]  /*18f0*/  LDGDEPBAR ;  /* 0x00000000000079af */ /* 0x000e280000000000 */
[----:B------:R-:W-:Y:S06]  /*1900*/  BAR.SYNC 0x0 ;  /* 0x0000000000007b1d */ /* 0x000fec0000000000 */
[----:B------:R-:W-:Y:S01]  /*1910*/  @!PT LDS RZ, [RZ] ;  /* 0x00000000fffff984 */ /* 0x000fe20000000800 */
[----:B------:R-:W-:Y:S01]  /*1920*/  @!PT LDS RZ, [RZ] ;  /* 0x00000000fffff984 */ /* 0x000fe20000000800 */
[----:B------:R-:W-:Y:S01]  /*1930*/  @!PT LDS RZ, [RZ] ;  /* 0x00000000fffff984 */ /* 0x000fe20000000800 */
[----:B------:R1:W-:Y:S04]  /*1940*/  LDGSTS.E.BYPASS.128 [R169+0x4000], [R12.64+0x100] ;  /* 0x040001000ca97fae */ /* 0x0003e8000b901c48 */
[----:B------:R2:W-:Y:S04]  /*1950*/  LDGSTS.E.BYPASS.128 [R167+0x4000], [R14.64+0x100] ;  /* 0x040001000ea77fae */ /* 0x0005e8000b901c48 */
[----:B------:R3:W-:Y:S04]  /*1960*/  LDGSTS.E.BYPASS.128 [R165+0x4000], [R16.64+0x100] ;  /* 0x0400010010a57fae */ /* 0x0007e8000b901c48 */
[----:B------:R4:W-:Y:S01]  /*1970*/  LDGSTS.E.BYPASS.128 [R163+0x4000], [R18.64+0x100] ;  /* 0x0400010012a37fae */ /* 0x0009e2000b901c48 */
[----:B-1----:R-:W-:-:S02]  /*1980*/  IADD3 R12, P1, R24, 0x200, RZ ;  /* 0x00000200180c7810 */ /* 0x002fc40007f3e0ff */
[----:B------:R-:W-:Y:S01]  /*1990*/  IADD3.X R13, RZ, R23, RZ, P0, !PT ;  /* 0x00000017ff0d7210 */ /* 0x000fe200007fe4ff */
[----:B------:R1:W-:Y:S01]  /*19a0*/  LDGSTS.E.BYPASS.128 [R161+0x4000], [R20.64+0x100] ;  /* 0x0400010014a17fae */ /* 0x0003e2000b901c48 */
[----:B--2---:R-:W-:Y:S02]  /*19b0*/  IADD3 R14, P0, R26, 0x200, RZ ;  /* 0x000002001a0e7810 */ /* 0x004fe40007f1e0ff */
[----:B------:R-:W-:Y:S01]  /*19c0*/  IADD3.X R15, RZ, R25, RZ, P1, !PT ;  /* 0x00000019ff0f7210 */ /* 0x000fe20000ffe4ff */
[----:B------:R2:W-:Y:S01]  /*19d0*/  LDGSTS.E.BYPASS.128 [R159+0x4000], [R22.64+0x100] ;  /* 0x04000100169f7fae */ /* 0x0005e2000b901c48 */
[----:B---3--:R-:W-:Y:S02]  /*19e0*/  IADD3 R16, P1, R28, 0x200, RZ ;  /* 0x000002001c107810 */ /* 0x008fe40007f3e0ff */
[----:B------:R-:W-:Y:S01]  /*19f0*/  IADD3.X R17, RZ, R27, RZ, P0, !PT ;  /* 0x0000001bff117210 */ /* 0x000fe200007fe4ff */
[----:B------:R3:W-:Y:S01]  /*1a00*/  LDGSTS.E.BYPASS.128 [R157+0x4000], [R24.64+0x100] ;  /* 0x04000100189d7fae */ /* 0x0007e2000b901c48 */
[----:B----4-:R-:W-:-:S02]  /*1a10*/  IADD3 R18, P0, R30, 0x200, RZ ;  /* 0x000002001e127810 */ /* 0x010fc40007f1e0ff */
[----:B------:R-:W-:Y:S01]  /*1a20*/  IADD3.X R19, RZ, R29, RZ, P1, !PT ;  /* 0x0000001dff137210 */ /* 0x000fe20000ffe4ff */
[----:B------:R4:W-:Y:S01]  /*1a30*/  LDGSTS.E.BYPASS.128 [R155+0x4000], [R26.64+0x100] ;  /* 0x040001001a9b7fae */ /* 0x0009e2000b901c48 */
[----:B-1----:R-:W-:Y:S02]  /*1a40*/  IADD3 R20, P1, R32, 0x200, RZ ;  /* 0x0000020020147810 */ /* 0x002fe40007f3e0ff */
[----:B------:R-:W-:Y:S01]  /*1a50*/  IADD3.X R21, RZ, R31, RZ, P0, !PT ;  /* 0x0000001fff157210 */ /* 0x000fe200007fe4ff */
[----:B------:R-:W0:Y:S01]  /*1a60*/  LDGDEPBAR ;  /* 0x00000000000079af */ /* 0x000e220000000000 */
[----:B--2---:R-:W-:Y:S02]  /*1a70*/  IADD3 R22, P0, R34, 0x200, RZ ;  /* 0x0000020022167810 */ /* 0x004fe40007f1e0ff */
[----:B------:R-:W-:Y:S01]  /*1a80*/  IADD3.X R23, RZ, R33, RZ, P1, !PT ;  /* 0x00000021ff177210 */ /* 0x000fe20000ffe4ff */
[----:B------:R1:W-:Y:S01]  /*1a90*/  LDGSTS.E.BYPASS.128 [R169+0x10000], [R28.64+0x100] ;  /* 0x100001001ca97fae */ /* 0x0003e2000b901c48 */
[----:B---3--:R-:W-:-:S02]  /*1aa0*/  IADD3 R24, P1, R36, 0x200, RZ ;  /* 0x0000020024187810 */ /* 0x008fc40007f3e0ff */
[----:B------:R-:W-:Y:S01]  /*1ab0*/  IADD3.X R25, RZ, R35, RZ, P0, !PT ;  /* 0x00000023ff197210 */ /* 0x000fe200007fe4ff */
[----:B------:R2:W-:Y:S01]  /*1ac0*/  LDGSTS.E.BYPASS.128 [R167+0x10000], [R30.64+0x100] ;  /* 0x100001001ea77fae */ /* 0x0005e2000b901c48 */
[----:B----4-:R-:W-:Y:S02]  /*1ad0*/  IADD3 R26, P0, R38, 0x200, RZ ;  /* 0x00000200261a7810 */ /* 0x010fe40007f1e0ff */
[----:B------:R-:W-:Y:S01]  /*1ae0*/  IADD3.X R27, RZ, R37, RZ, P1, !PT ;  /* 0x00000025ff1b7210 */ /* 0x000fe20000ffe4ff */
        /* <DEDUP_REMOVED lines=16> */
[----:B------:R1:W-:Y:S01]  /*1bf0*/  LDGSTS.E.BYPASS.128 [R154+0x10000], [R46.64+0x100] ;  /* 0x100001002e9a7fae */ /* 0x0003e2000b901c48 */
[----:B--2---:R-:W-:Y:S02]  /*1c00*/  IADD3 R38, P0, R52, 0x200, RZ ;  /* 0x0000020034267810 */ /* 0x004fe40007f1e0ff */
[----:B------:R-:W-:Y:S01]  /*1c10*/  IADD3.X R39, RZ, R51, RZ, P1, !PT ;  /* 0x00000033ff277210 */ /* 0x000fe20000ffe4ff */
[----:B------:R2:W-:Y:S01]  /*1c20*/  LDGSTS.E.BYPASS.128 [R153+0x10000], [R48.64+0x100] ;  /* 0x1000010030997fae */ /* 0x0005e2000b901c48 */
[----:B------:R-:W-:-:S02]  /*1c30*/  IADD3 R132, P1, R54, 0x200, RZ ;  /* 0x0000020036847810 */ /* 0x000fc40007f3e0ff */
[----:B------:R-:W-:Y:S01]  /*1c40*/  IADD3.X R133, RZ, R53, RZ, P0, !PT ;  /* 0x00000035ff857210 */ /* 0x000fe200007fe4ff */
[----:B------:R3:W-:Y:S01]  /*1c50*/  LDGSTS.E.BYPASS.128 [R152+0x10000], [R50.64+0x100] ;  /* 0x1000010032987fae */ /* 0x0007e2000b901c48 */
[----:B------:R-:W-:Y:S01]  /*1c60*/  IADD3 R136, P0, R56, 0x200, RZ ;  /* 0x0000020038887810 */ /* 0x000fe20007f1e0ff */
[----:B----4-:R-:W-:Y:S01]  /*1c70*/  CS2R R44, SRZ ;  /* 0x00000000002c7805 */ /* 0x010fe2000001ff00 */
[----:B------:R-:W-:Y:S01]  /*1c80*/  IADD3.X R134, RZ, R55, RZ, P1, !PT ;  /* 0x00000037ff867210 */ /* 0x000fe20000ffe4ff */
[----:B------:R4:W-:Y:S01]  /*1c90*/  LDGSTS.E.BYPASS.128 [R151+0x10000], [R52.64+0x100] ;  /* 0x1000010034977fae */ /* 0x0009e2000b901c48 */
[----:B------:R-:W-:Y:S01]  /*1ca0*/  IADD3 R138, P1, R58, 0x200, RZ ;  /* 0x000002003a8a7810 */ /* 0x000fe20007f3e0ff */
[----:B-1----:R-:W-:Y:S01]  /*1cb0*/  CS2R R46, SRZ ;  /* 0x00000000002e7805 */ /* 0x002fe2000001ff00 */
[----:B------:R-:W-:Y:S01]  /*1cc0*/  IADD3.X R135, RZ, R57, RZ, P0, !PT ;  /* 0x00000039ff877210 */ /* 0x000fe200007fe4ff */
[----:B------:R4:W-:Y:S01]  /*1cd0*/  LDGSTS.E.BYPASS.128 [R150+0x10000], [R54.64+0x100] ;  /* 0x1000010036967fae */ /* 0x0009e2000b901c48 */
[----:B------:R-:W-:Y:S01]  /*1ce0*/  IADD3 R140, P0, R60, 0x200, RZ ;  /* 0x000002003c8c7810 */ /* 0x000fe20007f1e0ff */
[----:B--2---:R-:W-:Y:S01]  /*1cf0*/  CS2R R48, SRZ ;  /* 0x0000000000307805 */ /* 0x004fe2000001ff00 */
[----:B------:R-:W-:Y:S01]  /*1d00*/  IADD3.X R137, RZ, R59, RZ, P1, !PT ;  /* 0x0000003bff897210 */ /* 0x000fe20000ffe4ff */
[----:B------:R1:W-:Y:S01]  /*1d10*/  LDGSTS.E.BYPASS.128 [R149+0x10000], [R56.64+0x100] ;  /* 0x1000010038957fae */ /* 0x0003e2000b901c48 */
[----:B------:R-:W-:Y:S01]  /*1d20*/  IADD3.X R139, RZ, R61, RZ, P0, !PT ;  /* 0x0000003dff8b7210 */ /* 0x000fe200007fe4ff */
[----:B---3--:R-:W-:-:S02]  /*1d30*/  CS2R R50, SRZ ;  /* 0x0000000000327805 */ /* 0x008fc4000001ff00 */
[----:B------:R2:W-:Y:S04]  /*1d40*/  LDGSTS.E.BYPASS.128 [R148+0x10000], [R58.64+0x100] ;  /* 0x100001003a947fae */ /* 0x0005e8000b901c48 */
[----:B------:R4:W-:Y:S01]  /*1d50*/  LDGSTS.E.BYPASS.128 [R147+0x10000], [R60.64+0x100] ;  /* 0x100001003c937fae */ /* 0x0009e2000b901c48 */
[----:B------:R-:W-:-:S03]  /*1d60*/  UMOV UR8, 0x8000 ;  /* 0x0000800000087882 */ /* 0x000fc60000000000 */
[----:B------:R-:W0:Y:S01]  /*1d70*/  LDGDEPBAR ;  /* 0x00000000000079af */ /* 0x000e220000000000 */
[----:B-1----:R-:W-:Y:S01]  /*1d80*/  CS2R R56, SRZ ;  /* 0x0000000000387805 */ /* 0x002fe2000001ff00 */
[----:B--2---:R-:W-:Y:S01]  /*1d90*/  CS2R R58, SRZ ;  /* 0x00000000003a7805 */ /* 0x004fe2000001ff00 */
[----:B------:R-:W-:-:S04]  /*1da0*/  DEPBAR.LE SB0, 0x2 ;  /* 0x000080800000791a */ /* 0x000fc80000000000 */
[----:B----4-:R-:W-:Y:S06]  /*1db0*/  BAR.SYNC 0x0 ;  /* 0x0000000000007b1d */ /* 0x010fec0000000000 */
.L_x_1:
[----:B------:R-:W-:Y:S01]  /*1dc0*/  LEA R156, R145, UR8, 0x8 ;  /* 0x00000008919c7c11 */ /* 0x000fe2000f8e40ff */
[----:B------:R-:W1:Y:S01]  /*1dd0*/  S2R R80, SR_TID.X ;  /* 0x0000000000507919 */ /* 0x000e620000002100 */
[----:B------:R-:W-:Y:S01]  /*1de0*/  ISETP.NE.AND P1, PT, RZ, UR6, PT ;  /* 0x00000006ff007c0c */ /* 0x000fe2000bf25270 */
[----:B------:R-:W-:Y:S01]  /*1df0*/  ULDC.64 UR10, c[0x0][0x118] ;  /* 0x00004600000a7ab9 */ /* 0x000fe20000000a00 */
[----:B------:R-:W-:Y:S01]  /*1e00*/  IADD3 R144, R144, 0x1, RZ ;  /* 0x0000000190907810 */ /* 0x000fe20007ffe0ff */
[----:B------:R-:W-:Y:S04]  /*1e10*/  LDS.128 R40, [R146.X4+UR5] ;  /* 0x0000000592287984 */ /* 0x000fe80008004c00 */
[----:B------:R-:W2:Y:S04]  /*1e20*/  LDS.128 R60, [R156] ;  /* 0x000000009c3c7984 */ /* 0x000ea80000000c00 */
[----:B------:R-:W3:Y:S04]  /*1e30*/  LDS.128 R52, [R156+0x100] ;  /* 0x000100009c347984 */ /* 0x000ee80000000c00 */
[----:B------:R-:W4:Y:S04]  /*1e40*/  LDS.128 R116, [R156+0x300] ;  /* 0x000300009c747984 */ /* 0x000f280000000c00 */
[----:B------:R-:W4:Y:S04]  /*1e50*/  LDS.128 R100, [R156+0x200] ;  /* 0x000200009c647984 */ /* 0x000f280000000c00 */
[----:B------:R-:W4:Y:S01]  /*1e60*/  LDS.128 R124, [R146.X4+UR5+0x100] ;  /* 0x00010005927c7984 */ /* 0x000f220008004c00 */
[----:B-1----:R-:W-:-:S04]  /*1e70*/  SHF.L.U32 R80, R80, 0x2, RZ ;  /* 0x0000000250507819 */ /* 0x002fc800000006ff */
[----:B------:R-:W-:-:S04]  /*1e80*/  LOP3.LUT R80, R80, 0x3c, RZ, 0xc0, !PT ;  /* 0x0000003c50507812 */ /* 0x000fc800078ec0ff */
[----:B------:R-:W-:Y:S02]  /*1e90*/  ISETP.GE.U32.AND P0, PT, R80, 0x30, PT ;  /* 0x000000305000780c */ /* 0x000fe40003f06070 */
[----:B------:R-:W1:Y:S02]  /*1ea0*/  LDS.128 R80, [R146.X4+UR5+0x200] ;  /* 0x0002000592507984 */ /* 0x000e640008004c00 */
[----:B------:R-:W-:-:S04]  /*1eb0*/  SEL R158, RZ, 0x10, P0 ;  /* 0x00000010ff9e7807 */ /* 0x000fc80000000000 */
[----:B------:R-:W-:Y:S02]  /*1ec0*/  SEL R158, R158, RZ, !P1 ;  /* 0x000000ff9e9e7207 */ /* 0x000fe40004800000 */
[----:B------:R-:W-:Y:S02]  /*1ed0*/  ISETP.GE.AND P1, PT, R144, 0x2, PT ;  /* 0x000000029000780c */ /* 0x000fe40003f26270 */
[----:B------:R-:W-:Y:S01]  /*1ee0*/  ISETP.NE.U32.AND P0, PT, R158, RZ, PT ;  /* 0x000000ff9e00720c */ /* 0x000fe20003f05070 */
[C---:B--2---:R-:W-:Y:S01]  /*1ef0*/  FFMA R158, R40.reuse, R60, R128 ;  /* 0x0000003c289e7223 */ /* 0x044fe20000000080 */
[----:B---3--:R-:W-:-:S03]  /*1f00*/  FFMA R128, R40, R52, R129 ;  /* 0x0000003428807223 */ /* 0x008fc60000000081 */
[C---:B------:R-:W-:Y:S01]  /*1f10*/  FFMA R173, R41.reuse, R61, R158 ;  /* 0x0000003d29ad7223 */ /* 0x040fe2000000009e */
[C---:B----4-:R-:W-:Y:S01]  /*1f20*/  FFMA R160, R40.reuse, R116, R131 ;  /* 0x0000007428a07223 */ /* 0x050fe20000000083 */
[C---:B------:R-:W-:Y:S01]  /*1f30*/  FFMA R175, R41.reuse, R53, R128 ;  /* 0x0000003529af7223 */ /* 0x040fe20000000080 */
[----:B------:R-:W-:Y:S02]  /*1f40*/  FFMA R40, R40, R100, R130 ;  /* 0x0000006428287223 */ /* 0x000fe40000000082 */
[C---:B------:R-:W-:Y:S01]  /*1f50*/  FFMA R171, R41.reuse, R117, R160 ;  /* 0x0000007529ab7223 */ /* 0x040fe200000000a0 */
[----:B------:R-:W2:Y:S01]  /*1f60*/  LDS.128 R128, [R146.X4+UR5+0x300] ;  /* 0x0003000592807984 */ /* 0x000ea20008004c00 */
[C---:B------:R-:W-:Y:S01]  /*1f70*/  FFMA R158, R42.reuse, R54, R175 ;  /* 0x000000362a9e7223 */ /* 0x040fe200000000af */
[----:B------:R-:W-:Y:S01]  /*1f80*/  FFMA R41, R41, R101, R40 ;  /* 0x0000006529297223 */ /* 0x000fe20000000028 */
[C---:B------:R-:W-:Y:S01]  /*1f90*/  FFMA R40, R42.reuse, R62, R173 ;  /* 0x0000003e2a287223 */ /* 0x040fe200000000ad */
[----:B------:R-:W-:Y:S01]  /*1fa0*/  FFMA R160, R42, R118, R171 ;  /* 0x000000762aa07223 */ /* 0x000fe200000000ab */
[----:B------:R-:W-:Y:S01]  /*1fb0*/  FFMA R110, R124, R100, R110 ;  /* 0x000000647c6e7223 */ /* 0x000fe2000000006e */
[----:B------:R-:W-:Y:S01]  /*1fc0*/  FFMA R42, R42, R102, R41 ;  /* 0x000000662a2a7223 */ /* 0x000fe20000000029 */
[C---:B------:R-:W-:Y:S01]  /*1fd0*/  FFMA R173, R43.reuse, R63, R40 ;  /* 0x0000003f2bad7223 */ /* 0x040fe20000000028 */
[C---:B------:R-:W-:Y:S01]  /*1fe0*/  FFMA R40, R124.reuse, R116, R111 ;  /* 0x000000747c287223 */ /* 0x040fe2000000006f */
[C---:B------:R-:W-:Y:S01]  /*1ff0*/  FFMA R108, R124.reuse, R60, R108 ;  /* 0x0000003c7c6c7223 */ /* 0x040fe2000000006c */
[----:B------:R-:W-:Y:S01]  /*2000*/  FFMA R124, R124, R52, R109 ;  /* 0x000000347c7c7223 */ /* 0x000fe2000000006d */
[C---:B------:R-:W-:Y:S01]  /*2010*/  FFMA R175, R43.reuse, R119, R160 ;  /* 0x000000772baf7223 */ /* 0x040fe200000000a0 */
[C---:B------:R-:W-:Y:S01]  /*2020*/  FFMA R171, R43.reuse, R55, R158 ;  /* 0x000000372bab7223 */ /* 0x040fe2000000009e */
[----:B------:R-:W-:Y:S01]  /*2030*/  FFMA R177, R43, R103, R42 ;  /* 0x000000672bb17223 */ /* 0x000fe2000000002a */
[C---:B------:R-:W-:Y:S01]  /*2040*/  FFMA R109, R125.reuse, R117, R40 ;  /* 0x000000757d6d7223 */ /* 0x040fe20000000028 */
[C---:B------:R-:W-:Y:S01]  /*2050*/  FFMA R111, R125.reuse, R101, R110 ;  /* 0x000000657d6f7223 */ /* 0x040fe2000000006e */
[----:B------:R-:W3:Y:S01]  /*2060*/  LDS.128 R40, [R146.X4+UR5+0x1000] ;  /* 0x0010000592287984 */ /* 0x000ee20008004c00 */
[C---:B------:R-:W-:Y:S01]  /*2070*/  FFMA R179, R125.reuse, R61, R108 ;  /* 0x0000003d7db37223 */ /* 0x040fe2000000006c */
[----:B------:R-:W-:Y:S01]  /*2080*/  FFMA R125, R125, R53, R124 ;  /* 0x000000357d7d7223 */ /* 0x000fe2000000007c */
[----:B------:R-:W-:Y:S01]  /*2090*/  FFMA R124, R126, R118, R109 ;  /* 0x000000767e7c7223 */ /* 0x000fe2000000006d */
[C---:B-1----:R-:W-:Y:S01]  /*20a0*/  FFMA R98, R80.reuse, R100, R98 ;  /* 0x0000006450627223 */ /* 0x042fe20000000062 */
[----:B------:R-:W-:Y:S01]  /*20b0*/  FFMA R96, R80, R60, R96 ;  /* 0x0000003c50607223 */ /* 0x000fe20000000060 */
[C---:B------:R-:W-:Y:S01]  /*20c0*/  FFMA R108, R126.reuse, R54, R125 ;  /* 0x000000367e6c7223 */ /* 0x040fe2000000007d */
[C---:B------:R-:W-:Y:S01]  /*20d0*/  FFMA R110, R126.reuse, R102, R111 ;  /* 0x000000667e6e7223 */ /* 0x040fe2000000006f */
[----:B------:R-:W-:Y:S01]  /*20e0*/  FFMA R126, R126, R62, R179 ;  /* 0x0000003e7e7e7223 */ /* 0x000fe200000000b3 */
[----:B------:R-:W-:Y:S01]  /*20f0*/  FFMA R181, R81, R101, R98 ;  /* 0x0000006551b57223 */ /* 0x000fe20000000062 */
[----:B------:R-:W-:Y:S01]  /*2100*/  FFMA R109, R127, R55, R108 ;  /* 0x000000377f6d7223 */ /* 0x000fe2000000006c */
[C---:B------:R-:W-:Y:S01]  /*2110*/  FFMA R108, R80.reuse, R116, R99 ;  /* 0x00000074506c7223 */ /* 0x040fe20000000063 */
[----:B------:R-:W-:Y:S01]  /*2120*/  FFMA R80, R80, R52, R97 ;  /* 0x0000003450507223 */ /* 0x000fe20000000061 */
[----:B------:R-:W-:Y:S01]  /*2130*/  FFMA R183, R81, R61, R96 ;  /* 0x0000003d51b77223 */ /* 0x000fe20000000060 */
[----:B------:R-:W-:Y:S01]  /*2140*/  FFMA R111, R127, R103, R110 ;  /* 0x000000677f6f7223 */ /* 0x000fe2000000006e */
[C---:B------:R-:W-:Y:S01]  /*2150*/  FFMA R179, R81.reuse, R117, R108 ;  /* 0x0000007551b37223 */ /* 0x040fe2000000006c */
[----:B------:R-:W1:Y:S01]  /*2160*/  LDS.128 R96, [R146.X4+UR5+0x1100] ;  /* 0x0011000592607984 */ /* 0x000e620008004c00 */
[----:B------:R-:W-:Y:S01]  /*2170*/  FFMA R81, R81, R53, R80 ;  /* 0x0000003551517223 */ /* 0x000fe20000000050 */
[C---:B------:R-:W-:Y:S01]  /*2180*/  FFMA R108, R82.reuse, R102, R181 ;  /* 0x00000066526c7223 */ /* 0x040fe200000000b5 */
[C---:B------:R-:W-:Y:S01]  /*2190*/  FFMA R110, R82.reuse, R118, R179 ;  /* 0x00000076526e7223 */ /* 0x040fe200000000b3 */
[----:B------:R-:W-:Y:S01]  /*21a0*/  FFMA R125, R127, R119, R124 ;  /* 0x000000777f7d7223 */ /* 0x000fe2000000007c */
[C---:B------:R-:W-:Y:S01]  /*21b0*/  FFMA R80, R82.reuse, R54, R81 ;  /* 0x0000003652507223 */ /* 0x040fe20000000051 */
[----:B------:R-:W-:Y:S01]  /*21c0*/  FFMA R82, R82, R62, R183 ;  /* 0x0000003e52527223 */ /* 0x000fe200000000b7 */
[C---:B------:R-:W-:Y:S01]  /*21d0*/  FFMA R181, R83.reuse, R103, R108 ;  /* 0x0000006753b57223 */ /* 0x040fe2000000006c */
[C---:B--2---:R-:W-:Y:S01]  /*21e0*/  FFMA R58, R128.reuse, R100, R58 ;  /* 0x00000064803a7223 */ /* 0x044fe2000000003a */
[C---:B------:R-:W-:Y:S01]  /*21f0*/  FFMA R183, R83.reuse, R55, R80 ;  /* 0x0000003753b77223 */ /* 0x040fe20000000050 */
[C---:B------:R-:W-:Y:S01]  /*2200*/  FFMA R80, R128.reuse, R116, R59 ;  /* 0x0000007480507223 */ /* 0x040fe2000000003b */
[C---:B------:R-:W-:Y:S01]  /*2210*/  FFMA R56, R128.reuse, R60, R56 ;  /* 0x0000003c80387223 */ /* 0x040fe20000000038 */
[----:B------:R-:W-:Y:S01]  /*2220*/  FFMA R128, R128, R52, R57 ;  /* 0x0000003480807223 */ /* 0x000fe20000000039 */
[C---:B------:R-:W-:Y:S01]  /*2230*/  FFMA R179, R83.reuse, R119, R110 ;  /* 0x0000007753b37223 */ /* 0x040fe2000000006e */
[----:B------:R-:W-:Y:S01]  /*2240*/  FFMA R185, R83, R63, R82 ;  /* 0x0000003f53b97223 */ /* 0x000fe20000000052 */
[C---:B------:R-:W-:Y:S01]  /*2250*/  FFMA R81, R129.reuse, R117, R80 ;  /* 0x0000007581517223 */ /* 0x040fe20000000050 */
[C---:B------:R-:W-:Y:S01]  /*2260*/  FFMA R83, R129.reuse, R101, R58 ;  /* 0x0000006581537223 */ /* 0x040fe2000000003a */
[C---:B------:R-:W-:Y:S01]  /*2270*/  FFMA R187, R129.reuse, R61, R56 ;  /* 0x0000003d81bb7223 */ /* 0x040fe20000000038 */
[----:B------:R-:W-:Y:S01]  /*2280*/  FFMA R129, R129, R53, R128 ;  /* 0x0000003581817223 */ /* 0x000fe20000000080 */
[----:B------:R-:W2:Y:S01]  /*2290*/  LDS.128 R56, [R146.X4+UR5+0x1200] ;  /* 0x0012000592387984 */ /* 0x000ea20008004c00 */
[C---:B------:R-:W-:Y:S01]  /*22a0*/  FFMA R82, R130.reuse, R102, R83 ;  /* 0x0000006682527223 */ /* 0x040fe20000000053 */
[C---:B------:R-:W-:Y:S01]  /*22b0*/  FFMA R108, R130.reuse, R118, R81 ;  /* 0x00000076826c7223 */ /* 0x040fe20000000051 */
[C---:B------:R-:W-:Y:S01]  /*22c0*/  FFMA R80, R130.reuse, R54, R129 ;  /* 0x0000003682507223 */ /* 0x040fe20000000081 */
[----:B------:R-:W-:Y:S01]  /*22d0*/  FFMA R130, R130, R62, R187 ;  /* 0x0000003e82827223 */ /* 0x000fe200000000bb */
[C---:B---3--:R-:W-:Y:S01]  /*22e0*/  FFMA R94, R40.reuse, R100, R94 ;  /* 0x00000064285e7223 */ /* 0x048fe2000000005e */
[C---:B------:R-:W-:Y:S01]  /*22f0*/  FFMA R92, R40.reuse, R60, R92 ;  /* 0x0000003c285c7223 */ /* 0x040fe2000000005c */
[C---:B------:R-:W-:Y:S01]  /*2300*/  FFMA R129, R131.reuse, R55, R80 ;  /* 0x0000003783817223 */ /* 0x040fe20000000050 */
[C---:B------:R-:W-:Y:S01]  /*2310*/  FFMA R80, R40.reuse, R116, R95 ;  /* 0x0000007428507223 */ /* 0x040fe2000000005f */
[----:B------:R-:W-:Y:S01]  /*2320*/  FFMA R40, R40, R52, R93 ;  /* 0x0000003428287223 */ /* 0x000fe2000000005d */
[----:B------:R-:W-:Y:S01]  /*2330*/  FFMA R189, R131, R103, R82 ;  /* 0x0000006783bd7223 */ /* 0x000fe20000000052 */
[C---:B------:R-:W-:Y:S01]  /*2340*/  FFMA R95, R41.reuse, R101, R94 ;  /* 0x00000065295f7223 */ /* 0x040fe2000000005e */
[C---:B------:R-:W-:Y:S01]  /*2350*/  FFMA R93, R41.reuse, R117, R80 ;  /* 0x00000075295d7223 */ /* 0x040fe20000000050 */
[C---:B------:R-:W-:Y:S01]  /*2360*/  FFMA R191, R41.reuse, R61, R92 ;  /* 0x0000003d29bf7223 */ /* 0x040fe2000000005c */
[----:B------:R-:W3:Y:S01]  /*2370*/  LDS.128 R80, [R146.X4+UR5+0x1300] ;  /* 0x0013000592507984 */ /* 0x000ee20008004c00 */
[----:B------:R-:W-:Y:S01]  /*2380*/  FFMA R41, R41, R53, R40 ;  /* 0x0000003529297223 */ /* 0x000fe20000000028 */
[C---:B------:R-:W-:Y:S01]  /*2390*/  FFMA R92, R42.reuse, R102, R95 ;  /* 0x000000662a5c7223 */ /* 0x040fe2000000005f */
[C---:B------:R-:W-:Y:S01]  /*23a0*/  FFMA R94, R42.reuse, R118, R93 ;  /* 0x000000762a5e7223 */ /* 0x040fe2000000005d */
[----:B------:R-:W-:Y:S01]  /*23b0*/  FFMA R187, R131, R119, R108 ;  /* 0x0000007783bb7223 */ /* 0x000fe2000000006c */
[C---:B------:R-:W-:Y:S01]  /*23c0*/  FFMA R40, R42.reuse, R54, R41 ;  /* 0x000000362a287223 */ /* 0x040fe20000000029 */
[----:B------:R-:W-:Y:S01]  /*23d0*/  FFMA R42, R42, R62, R191 ;  /* 0x0000003e2a2a7223 */ /* 0x000fe200000000bf */
[C---:B-1----:R-:W-:Y:S01]  /*23e0*/  FFMA R106, R96.reuse, R100, R106 ;  /* 0x00000064606a7223 */ /* 0x042fe2000000006a */
        /* <DEDUP_REMOVED lines=9> */
[C---:B------:R-:W-:Y:S01]  /*2480*/  FFMA R105, R97.reuse, R61, R104 ;  /* 0x0000003d61697223 */ /* 0x040fe20000000068 */
[----:B------:R-:W1:Y:S01]  /*2490*/  LDS.128 R40, [R146.X4+UR5+0x2000] ;  /* 0x0020000592287984 */ /* 0x000e620008004c00 */
[----:B------:R-:W-:Y:S01]  /*24a0*/  FFMA R97, R97, R53, R96 ;  /* 0x0000003561617223 */ /* 0x000fe20000000060 */
[C---:B------:R-:W-:Y:S01]  /*24b0*/  FFMA R94, R98.reuse, R102, R95 ;  /* 0x00000066625e7223 */ /* 0x040fe2000000005f */
[C---:B------:R-:W-:Y:S01]  /*24c0*/  FFMA R96, R98.reuse, R118, R93 ;  /* 0x0000007662607223 */ /* 0x040fe2000000005d */
[----:B------:R-:W-:Y:S01]  /*24d0*/  FFMA R127, R127, R63, R126 ;  /* 0x0000003f7f7f7223 */ /* 0x000fe2000000007e */
[C---:B------:R-:W-:Y:S01]  /*24e0*/  FFMA R92, R98.reuse, R54, R97 ;  /* 0x00000036625c7223 */ /* 0x040fe20000000061 */
[C---:B------:R-:W-:Y:S01]  /*24f0*/  FFMA R97, R99.reuse, R103, R94 ;  /* 0x0000006763617223 */ /* 0x040fe2000000005e */
[----:B------:R-:W-:Y:S01]  /*2500*/  FFMA R98, R98, R62, R105 ;  /* 0x0000003e62627223 */ /* 0x000fe20000000069 */
[C---:B--2---:R-:W-:Y:S01]  /*2510*/  FFMA R114, R56.reuse, R100, R114 ;  /* 0x0000006438727223 */ /* 0x044fe20000000072 */
[----:B------:R-:W-:Y:S01]  /*2520*/  FFMA R107, R99, R55, R92 ;  /* 0x00000037636b7223 */ /* 0x000fe2000000005c */
[C---:B------:R-:W-:Y:S01]  /*2530*/  FFMA R92, R56.reuse, R116, R115 ;  /* 0x00000074385c7223 */ /* 0x040fe20000000073 */
        /* <DEDUP_REMOVED lines=8> */
[----:B------:R-:W-:Y:S01]  /*25c0*/  FFMA R99, R99, R63, R98 ;  /* 0x0000003f63637223 */ /* 0x000fe20000000062 */
[C---:B------:R-:W-:Y:S01]  /*25d0*/  FFMA R56, R58.reuse, R54, R57 ;  /* 0x000000363a387223 */ /* 0x040fe20000000039 */
[C---:B------:R-:W-:Y:S01]  /*25e0*/  FFMA R96, R58.reuse, R102, R115 ;  /* 0x000000663a607223 */ /* 0x040fe20000000073 */
[C---:B------:R-:W-:Y:S01]  /*25f0*/  FFMA R98, R58.reuse, R118, R113 ;  /* 0x000000763a627223 */ /* 0x040fe20000000071 */
[----:B------:R-:W-:Y:S01]  /*2600*/  FFMA R58, R58, R62, R199 ;  /* 0x0000003e3a3a7223 */ /* 0x000fe200000000c7 */
[C---:B------:R-:W-:Y:S01]  /*2610*/  FFMA R115, R59.reuse, R55, R56 ;  /* 0x000000373b737223 */ /* 0x040fe20000000038 */
[C---:B---3--:R-:W-:Y:S01]  /*2620*/  FFMA R56, R80.reuse, R116, R87 ;  /* 0x0000007450387223 */ /* 0x048fe20000000057 */
        /* <DEDUP_REMOVED lines=30> */
[----:B------:R-:W-:Y:S01]  /*2810*/  FFMA R82, R42, R118, R81 ;  /* 0x000000762a527223 */ /* 0x000fe20000000051 */
[----:B--2---:R-:W-:Y:S01]  /*2820*/  FFMA R66, R92, R100, R66 ;  /* 0x000000645c427223 */ /* 0x004fe20000000042 */
[C---:B------:R-:W-:Y:S01]  /*2830*/  FFMA R40, R42.reuse, R54, R41 ;  /* 0x000000362a287223 */ /* 0x040fe20000000029 */
[----:B------:R-:W-:Y:S01]  /*2840*/  FFMA R42, R42, R62, R85 ;  /* 0x0000003e2a2a7223 */ /* 0x000fe20000000055 */
[C---:B------:R-:W-:Y:S01]  /*2850*/  FFMA R64, R92.reuse, R60, R64 ;  /* 0x0000003c5c407223 */ /* 0x040fe20000000040 */
[C---:B------:R-:W-:Y:S01]  /*2860*/  FFMA R215, R43.reuse, R103, R80 ;  /* 0x000000672bd77223 */ /* 0x040fe20000000050 */
[----:B------:R-:W-:Y:S01]  /*2870*/  FFMA R211, R43, R55, R40 ;  /* 0x000000372bd37223 */ /* 0x000fe20000000028 */
[C---:B------:R-:W-:Y:S01]  /*2880*/  FFMA R40, R92.reuse, R116, R67 ;  /* 0x000000745c287223 */ /* 0x040fe20000000043 */
[----:B------:R-:W-:Y:S01]  /*2890*/  FFMA R92, R92, R52, R65 ;  /* 0x000000345c5c7223 */ /* 0x000fe20000000041 */
[C---:B------:R-:W-:Y:S01]  /*28a0*/  FFMA R67, R93.reuse, R101, R66 ;  /* 0x000000655d437223 */ /* 0x040fe20000000042 */
[C---:B------:R-:W-:Y:S01]  /*28b0*/  FFMA R81, R93.reuse, R61, R64 ;  /* 0x0000003d5d517223 */ /* 0x040fe20000000040 */
[----:B------:R-:W-:Y:S01]  /*28c0*/  FFMA R65, R93, R117, R40 ;  /* 0x000000755d417223 */ /* 0x000fe20000000028 */
[C---:B------:R-:W-:Y:S01]  /*28d0*/  FFMA R213, R43.reuse, R119, R82 ;  /* 0x000000772bd57223 */ /* 0x040fe20000000052 */
[----:B------:R-:W-:Y:S01]  /*28e0*/  FFMA R217, R43, R63, R42 ;  /* 0x0000003f2bd97223 */ /* 0x000fe2000000002a */
[----:B------:R-:W-:Y:S01]  /*28f0*/  FFMA R93, R93, R53, R92 ;  /* 0x000000355d5d7223 */ /* 0x000fe2000000005c */
[----:B------:R-:W2:Y:S01]  /*2900*/  LDS.128 R40, [R146.X4+UR5+0x3000] ;  /* 0x0030000592287984 */ /* 0x000ea20008004c00 */
[C---:B------:R-:W-:Y:S01]  /*2910*/  FFMA R66, R94.reuse, R102, R67 ;  /* 0x000000665e427223 */ /* 0x040fe20000000043 */
[C---:B------:R-:W-:Y:S01]  /*2920*/  FFMA R80, R94.reuse, R118, R65 ;  /* 0x000000765e507223 */ /* 0x040fe20000000041 */
[----:B------:R-:W-:Y:S01]  /*2930*/  FFMA R64, R94, R54, R93 ;  /* 0x000000365e407223 */ /* 0x000fe2000000005d */
[C---:B---3--:R-:W-:Y:S01]  /*2940*/  FFMA R90, R56.reuse, R100, R90 ;  /* 0x00000064385a7223 */ /* 0x048fe2000000005a */
[----:B------:R-:W-:Y:S01]  /*2950*/  FFMA R88, R56, R60, R88 ;  /* 0x0000003c38587223 */ /* 0x000fe20000000058 */
[----:B------:R-:W-:Y:S01]  /*2960*/  FFMA R94, R94, R62, R81 ;  /* 0x0000003e5e5e7223 */ /* 0x000fe20000000051 */
[C---:B------:R-:W-:Y:S01]  /*2970*/  FFMA R93, R95.reuse, R55, R64 ;  /* 0x000000375f5d7223 */ /* 0x040fe20000000040 */
[C---:B------:R-:W-:Y:S01]  /*2980*/  FFMA R64, R56.reuse, R116, R91 ;  /* 0x0000007438407223 */ /* 0x040fe2000000005b */
[----:B------:R-:W-:Y:S01]  /*2990*/  FFMA R56, R56, R52, R89 ;  /* 0x0000003438387223 */ /* 0x000fe20000000059 */
[----:B------:R-:W-:Y:S01]  /*29a0*/  FFMA R219, R95, R103, R66 ;  /* 0x000000675fdb7223 */ /* 0x000fe20000000042 */
[C---:B------:R-:W-:Y:S01]  /*29b0*/  FFMA R83, R57.reuse, R101, R90 ;  /* 0x0000006539537223 */ /* 0x040fe2000000005a */
[C---:B------:R-:W-:Y:S01]  /*29c0*/  FFMA R81, R57.reuse, R117, R64 ;  /* 0x0000007539517223 */ /* 0x040fe20000000040 */
[C---:B------:R-:W-:Y:S01]  /*29d0*/  FFMA R85, R57.reuse, R61, R88 ;  /* 0x0000003d39557223 */ /* 0x040fe20000000058 */
[----:B------:R-:W-:Y:S01]  /*29e0*/  FFMA R57, R57, R53, R56 ;  /* 0x0000003539397223 */ /* 0x000fe20000000038 */
[----:B------:R-:W3:Y:S01]  /*29f0*/  LDS.128 R64, [R146.X4+UR5+0x3100] ;  /* 0x0031000592407984 */ /* 0x000ee20008004c00 */
[----:B------:R-:W-:Y:S01]  /*2a00*/  FFMA R221, R95, R119, R80 ;  /* 0x000000775fdd7223 */ /* 0x000fe20000000050 */
[C---:B------:R-:W-:Y:S01]  /*2a10*/  FFMA R80, R58.reuse, R102, R83 ;  /* 0x000000663a507223 */ /* 0x040fe20000000053 */
[C---:B------:R-:W-:Y:S01]  /*2a20*/  FFMA R82, R58.reuse, R118, R81 ;  /* 0x000000763a527223 */ /* 0x040fe20000000051 */
[C---:B------:R-:W-:Y:S01]  /*2a30*/  FFMA R56, R58.reuse, R54, R57 ;  /* 0x000000363a387223 */ /* 0x040fe20000000039 */
[----:B------:R-:W-:Y:S01]  /*2a40*/  FFMA R58, R58, R62, R85 ;  /* 0x0000003e3a3a7223 */ /* 0x000fe20000000055 */
[C---:B------:R-:W-:Y:S01]  /*2a50*/  FFMA R223, R59.reuse, R103, R80 ;  /* 0x000000673bdf7223 */ /* 0x040fe20000000050 */
[C---:B-1----:R-:W-:Y:S01]  /*2a60*/  FFMA R122, R72.reuse, R100, R122 ;  /* 0x00000064487a7223 */ /* 0x042fe2000000007a */
[C---:B------:R-:W-:Y:S01]  /*2a70*/  FFMA R89, R59.reuse, R55, R56 ;  /* 0x000000373b597223 */ /* 0x040fe20000000038 */
        /* <DEDUP_REMOVED lines=31> */
[C---:B---3--:R-:W-:Y:S01]  /*2c70*/  FFMA R40, R64.reuse, R52, R45 ;  /* 0x0000003440287223 */ /* 0x048fe2000000002d */
        /* <DEDUP_REMOVED lines=8> */
[----:B------:R-:W-:Y:S01]  /*2d00*/  FFMA R41, R65, R117, R42 ;  /* 0x0000007541297223 */ /* 0x000fe2000000002a */
[----:B------:R-:W-:Y:S01]  /*2d10*/  FFMA R231, R75, R103, R82 ;  /* 0x000000674be77223 */ /* 0x000fe20000000052 */
[----:B------:R-:W-:Y:S01]  /*2d20*/  FFMA R65, R65, R101, R46 ;  /* 0x0000006541417223 */ /* 0x000fe2000000002e */
[C---:B------:R-:W-:Y:S01]  /*2d30*/  FFMA R88, R66.reuse, R54, R43 ;  /* 0x0000003642587223 */ /* 0x040fe2000000002b */
[C---:B------:R-:W-:Y:S01]  /*2d40*/  FFMA R64, R66.reuse, R62, R45 ;  /* 0x0000003e42407223 */ /* 0x040fe2000000002d */
[C---:B------:R-:W-:Y:S01]  /*2d50*/  FFMA R90, R66.reuse, R118, R41 ;  /* 0x00000076425a7223 */ /* 0x040fe20000000029 */
[----:B------:R-:W-:Y:S01]  /*2d60*/  LDS.128 R44, [R156+0x10] ;  /* 0x000010009c2c7984 */ /* 0x000fe20000000c00 */
[----:B------:R-:W-:Y:S01]  /*2d70*/  FFMA R66, R66, R102, R65 ;  /* 0x0000006642427223 */ /* 0x000fe20000000041 */
[C---:B------:R-:W-:Y:S01]  /*2d80*/  FFMA R249, R67.reuse, R63, R64 ;  /* 0x0000003f43f97223 */ /* 0x040fe20000000040 */
[C---:B------:R-:W-:Y:S01]  /*2d90*/  FFMA R251, R67.reuse, R119, R90 ;  /* 0x0000007743fb7223 */ /* 0x040fe2000000005a */
[----:B------:R-:W3:Y:S01]  /*2da0*/  LDS.128 R40, [R146.X4+UR5+0x10] ;  /* 0x0000100592287984 */ /* 0x000ee20008004c00 */
[C---:B------:R-:W-:Y:S01]  /*2db0*/  FFMA R247, R67.reuse, R103, R66 ;  /* 0x0000006743f77223 */ /* 0x040fe20000000042 */
[C---:B-1----:R-:W-:Y:S01]  /*2dc0*/  FFMA R66, R56.reuse, R116, R71 ;  /* 0x0000007438427223 */ /* 0x042fe20000000047 */
[C---:B------:R-:W-:Y:S01]  /*2dd0*/  FFMA R64, R56.reuse, R52, R69 ;  /* 0x0000003438407223 */ /* 0x040fe20000000045 */
[----:B------:R-:W1:Y:S01]  /*2de0*/  LDS.128 R80, [R156+0x110] ;  /* 0x000110009c507984 */ /* 0x000e620000000c00 */
[----:B------:R-:W-:Y:S01]  /*2df0*/  FFMA R88, R67, R55, R88 ;  /* 0x0000003743587223 */ /* 0x000fe20000000058 */
[C---:B------:R-:W-:Y:S01]  /*2e00*/  FFMA R70, R56.reuse, R100, R70 ;  /* 0x0000006438467223 */ /* 0x040fe20000000046 */
[C---:B------:R-:W-:Y:S01]  /*2e10*/  FFMA R71, R57.reuse, R117, R66 ;  /* 0x0000007539477223 */ /* 0x040fe20000000042 */
[----:B------:R-:W4:Y:S01]  /*2e20*/  LDS.128 R72, [R156+0x310] ;  /* 0x000310009c487984 */ /* 0x000f220000000c00 */
[C---:B------:R-:W-:Y:S01]  /*2e30*/  FFMA R121, R57.reuse, R53, R64 ;  /* 0x0000003539797223 */ /* 0x040fe20000000040 */
[----:B------:R-:W-:Y:S01]  /*2e40*/  FFMA R56, R56, R60, R68 ;  /* 0x0000003c38387223 */ /* 0x000fe20000000044 */
[C---:B------:R-:W-:Y:S01]  /*2e50*/  FFMA R69, R57.reuse, R101, R70 ;  /* 0x0000006539457223 */ /* 0x040fe20000000046 */
[----:B------:R-:W4:Y:S01]  /*2e60*/  LDS.128 R84, [R156+0x210] ;  /* 0x000210009c547984 */ /* 0x000f220000000c00 */
[C---:B------:R-:W-:Y:S01]  /*2e70*/  FFMA R68, R58.reuse, R118, R71 ;  /* 0x000000763a447223 */ /* 0x040fe20000000047 */
[----:B------:R-:W-:Y:S01]  /*2e80*/  FFMA R57, R57, R61, R56 ;  /* 0x0000003d39397223 */ /* 0x000fe20000000038 */
[C---:B------:R-:W-:Y:S01]  /*2e90*/  FFMA R70, R58.reuse, R102, R69 ;  /* 0x000000663a467223 */ /* 0x040fe20000000045 */
[----:B------:R-:W4:Y:S01]  /*2ea0*/  LDS.128 R64, [R146.X4+UR5+0x110] ;  /* 0x0001100592407984 */ /* 0x000f220008004c00 */
[----:B------:R-:W-:Y:S01]  /*2eb0*/  FFMA R95, R95, R63, R94 ;  /* 0x0000003f5f5f7223 */ /* 0x000fe2000000005e */
[C---:B------:R-:W-:Y:S01]  /*2ec0*/  FFMA R56, R58.reuse, R62, R57 ;  /* 0x0000003e3a387223 */ /* 0x040fe20000000039 */
[----:B------:R-:W-:Y:S01]  /*2ed0*/  FFMA R58, R58, R54, R121 ;  /* 0x000000363a3a7223 */ /* 0x000fe20000000079 */
[C---:B--2---:R-:W-:Y:S01]  /*2ee0*/  FFMA R60, R48.reuse, R60, R76 ;  /* 0x0000003c303c7223 */ /* 0x044fe2000000004c */
        /* <DEDUP_REMOVED lines=20> */
[C---:B---3--:R-:W-:Y:S01]  /*3030*/  FFMA R50, R40.reuse, R44, R173 ;  /* 0x0000002c28327223 */ /* 0x048fe200000000ad */
[----:B------:R-:W-:Y:S01]  /*3040*/  LDS.128 R76, [R146.X4+UR5+0x3110] ;  /* 0x00311005924c7984 */ /* 0x000fe20008004c00 */
[----:B-1----:R-:W-:-:S02]  /*3050*/  FFMA R48, R40, R80, R171 ;  /* 0x0000005028307223 */ /* 0x002fc400000000ab */
[C---:B------:R-:W-:Y:S01]  /*3060*/  FFMA R55, R41.reuse, R45, R50 ;  /* 0x0000002d29377223 */ /* 0x040fe20000000032 */
[----:B------:R-:W-:Y:S01]  /*3070*/  LDS.128 R68, [R146.X4+UR5+0x3310] ;  /* 0x0033100592447984 */ /* 0x000fe20008004c00 */
[C---:B----4-:R-:W-:Y:S01]  /*3080*/  FFMA R52, R40.reuse, R72, R175 ;  /* 0x0000004828347223 */ /* 0x050fe200000000af */
[C---:B------:R-:W-:Y:S02]  /*3090*/  FFMA R61, R41.reuse, R81, R48 ;  /* 0x00000051293d7223 */ /* 0x040fe40000000030 */
[----:B------:R-:W1:Y:S01]  /*30a0*/  LDS.128 R48, [R146.X4+UR5+0x310] ;  /* 0x0003100592307984 */ /* 0x000e620008004c00 */
[----:B------:R-:W-:Y:S01]  /*30b0*/  FFMA R40, R40, R84, R177 ;  /* 0x0000005428287223 */ /* 0x000fe200000000b1 */
[C---:B------:R-:W-:Y:S01]  /*30c0*/  FFMA R53, R41.reuse, R73, R52 ;  /* 0x0000004929357223 */ /* 0x040fe20000000034 */
[C---:B------:R-:W-:Y:S02]  /*30d0*/  FFMA R52, R42.reuse, R82, R61 ;  /* 0x000000522a347223 */ /* 0x040fe4000000003d */
        /* <DEDUP_REMOVED lines=17> */
[C---:B------:R-:W-:Y:S01]  /*31f0*/  FFMA R54, R66.reuse, R86, R55 ;  /* 0x0000005642367223 */ /* 0x040fe20000000037 */
[C---:B------:R-:W-:Y:S01]  /*3200*/  FFMA R60, R66.reuse, R74, R53 ;  /* 0x0000004a423c7223 */ /* 0x040fe20000000035 */
[C---:B------:R-:W-:Y:S01]  /*3210*/  FFMA R52, R66.reuse, R82, R65 ;  /* 0x0000005242347223 */ /* 0x040fe20000000041 */
[----:B------:R-:W-:Y:S01]  /*3220*/  FFMA R66, R66, R46, R61 ;  /* 0x0000002e42427223 */ /* 0x000fe2000000003d */
[C---:B------:R-:W-:Y:S01]  /*3230*/  FFMA R111, R67.reuse, R87, R54 ;  /* 0x00000057436f7223 */ /* 0x040fe20000000036 */
        /* <DEDUP_REMOVED lines=27> */
[----:B------:R-:W1:Y:S01]  /*33f0*/  LDS.128 R56, [R146.X4+UR5+0x1210] ;  /* 0x0012100592387984 */ /* 0x000e620008004c00 */
        /* <DEDUP_REMOVED lines=9> */
[C---:B------:R-:W-:Y:S01]  /*3490*/  FFMA R60, R40.reuse, R84, R193 ;  /* 0x00000054283c7223 */ /* 0x040fe200000000c1 */
[C---:B------:R-:W-:Y:S01]  /*34a0*/  FFMA R48, R40.reuse, R44, R197 ;  /* 0x0000002c28307223 */ /* 0x040fe200000000c5 */
        /* <DEDUP_REMOVED lines=11> */
[C---:B--2---:R-:W-:Y:S01]  /*3560*/  FFMA R60, R52.reuse, R84, R97 ;  /* 0x00000054343c7223 */ /* 0x044fe20000000061 */
[C---:B------:R-:W-:Y:S01]  /*3570*/  FFMA R193, R43.reuse, R83, R40 ;  /* 0x000000532bc17223 */ /* 0x040fe20000000028 */
[----:B------:R-:W-:Y:S01]  /*3580*/  FFMA R197, R43, R47, R42 ;  /* 0x0000002f2bc57223 */ /* 0x000fe2000000002a */
[C---:B------:R-:W-:Y:S01]  /*3590*/  FFMA R42, R52.reuse, R72, R105 ;  /* 0x00000048342a7223 */ /* 0x040fe20000000069 */
[C---:B------:R-:W-:Y:S01]  /*35a0*/  FFMA R40, R52.reuse, R44, R99 ;  /* 0x0000002c34287223 */ /* 0x040fe20000000063 */
[----:B------:R-:W-:Y:S01]  /*35b0*/  FFMA R52, R52, R80, R107 ;  /* 0x0000005034347223 */ /* 0x000fe2000000006b */
[C---:B------:R-:W-:Y:S01]  /*35c0*/  FFMA R63, R53.reuse, R85, R60 ;  /* 0x00000055353f7223 */ /* 0x040fe2000000003c */
[C---:B------:R-:W-:Y:S01]  /*35d0*/  FFMA R61, R53.reuse, R73, R42 ;  /* 0x00000049353d7223 */ /* 0x040fe2000000002a */
[----:B------:R-:W-:Y:S01]  /*35e0*/  FFMA R65, R53, R45, R40 ;  /* 0x0000002d35417223 */ /* 0x000fe20000000028 */
[----:B------:R-:W-:Y:S01]  /*35f0*/  FFMA R191, R43, R75, R62 ;  /* 0x0000004b2bbf7223 */ /* 0x000fe2000000003e */
        /* <DEDUP_REMOVED lines=24> */
[C---:B---3--:R-:W-:Y:S01]  /*3780*/  FFMA R60, R48.reuse, R84, R203 ;  /* 0x00000054303c7223 */ /* 0x048fe200000000cb */
        /* <DEDUP_REMOVED lines=9> */
[----:B------:R-:W-:Y:S01]  /*3820*/  FFMA R199, R59, R75, R62 ;  /* 0x0000004b3bc77223 */ /* 0x000fe2000000003e */
[C---:B------:R-:W-:Y:S01]  /*3830*/  FFMA R60, R50.reuse, R86, R63 ;  /* 0x00000056323c7223 */ /* 0x040fe2000000003f */
[----:B------:R-:W3:Y:S01]  /*3840*/  LDS.128 R56, [R146.X4+UR5+0x2210] ;  /* 0x0022100592387984 */ /* 0x000ee20008004c00 */
        /* <DEDUP_REMOVED lines=16> */
[----:B------:R-:W2:Y:S01]  /*3950*/  LDS.128 R48, [R146.X4+UR5+0x2310] ;  /* 0x0023100592307984 */ /* 0x000ea20008004c00 */
        /* <DEDUP_REMOVED lines=35> */
[----:B------:R-:W3:Y:S01]  /*3b90*/  LDS.128 R64, [R146.X4+UR5+0x3210] ;  /* 0x0032100592407984 */ /* 0x000ee20008004c00 */
        /* <DEDUP_REMOVED lines=18> */
[C---:B-1----:R-:W-:Y:S01]  /*3cc0*/  FFMA R48, R40.reuse, R80, R245 ;  /* 0x0000005028307223 */ /* 0x042fe200000000f5 */
        /* <DEDUP_REMOVED lines=29> */
[----:B------:R-:W-:Y:S01]  /*3ea0*/  LDS.128 R60, [R146.X4+UR5+0x20] ;  /* 0x00002005923c7984 */ /* 0x000fe20008004c00 */
[-C--:B------:R-:W-:Y:S01]  /*3eb0*/  FFMA R227, R59, R47.reuse, R58 ;  /* 0x0000002f3be37223 */ /* 0x080fe2000000003a */
[----:B------:R-:W-:Y:S01]  /*3ec0*/  FFMA R78, R78, R86, R77 ;  /* 0x000000564e4e7223 */ /* 0x000fe2000000004d */
[C---:B------:R-:W-:Y:S01]  /*3ed0*/  FFMA R247, R79.reuse, R47, R76 ;  /* 0x0000002f4ff77223 */ /* 0x040fe2000000004c */
[----:B------:R-:W1:Y:S01]  /*3ee0*/  LDS.128 R40, [R156+0x20] ;  /* 0x000020009c287984 */ /* 0x000e620000000c00 */
[C---:B---3--:R-:W-:Y:S01]  /*3ef0*/  FFMA R76, R64.reuse, R80, R229 ;  /* 0x00000050404c7223 */ /* 0x048fe200000000e5 */
[C---:B------:R-:W-:Y:S01]  /*3f00*/  FFMA R249, R79.reuse, R87, R78 ;  /* 0x000000574ff97223 */ /* 0x040fe2000000004e */
[C---:B------:R-:W-:Y:S01]  /*3f10*/  FFMA R78, R64.reuse, R84, R123 ;  /* 0x00000054404e7223 */ /* 0x040fe2000000007b */
[----:B------:R-:W2:Y:S01]  /*3f20*/  LDS.128 R48, [R156+0x120] ;  /* 0x000120009c307984 */ /* 0x000ea20000000c00 */
[C---:B------:R-:W-:Y:S01]  /*3f30*/  FFMA R251, R79.reuse, R75, R90 ;  /* 0x0000004b4ffb7223 */ /* 0x040fe2000000005a */
[C---:B------:R-:W-:Y:S01]  /*3f40*/  FFMA R90, R64.reuse, R72, R121 ;  /* 0x00000048405a7223 */ /* 0x040fe20000000079 */
[----:B------:R-:W-:Y:S01]  /*3f50*/  FFMA R64, R64, R44, R225 ;  /* 0x0000002c40407223 */ /* 0x000fe200000000e1 */
[----:B------:R-:W3:Y:S01]  /*3f60*/  LDS.128 R52, [R156+0x320] ;  /* 0x000320009c347984 */ /* 0x000ee20000000c00 */
[----:B------:R-:W-:Y:S01]  /*3f70*/  FFMA R88, R79, R83, R88 ;  /* 0x000000534f587223 */ /* 0x000fe20000000058 */
[C---:B------:R-:W-:Y:S01]  /*3f80*/  FFMA R121, R65.reuse, R85, R78 ;  /* 0x0000005541797223 */ /* 0x040fe2000000004e */
[C---:B------:R-:W-:Y:S01]  /*3f90*/  FFMA R225, R65.reuse, R81, R76 ;  /* 0x0000005141e17223 */ /* 0x040fe2000000004c */
[----:B------:R-:W4:Y:S01]  /*3fa0*/  LDS.128 R56, [R156+0x220] ;  /* 0x000220009c387984 */ /* 0x000f220000000c00 */
[C---:B------:R-:W-:Y:S01]  /*3fb0*/  FFMA R123, R65.reuse, R73, R90 ;  /* 0x00000049417b7223 */ /* 0x040fe2000000005a */
[----:B------:R-:W-:Y:S01]  /*3fc0*/  FFMA R65, R65, R45, R64 ;  /* 0x0000002d41417223 */ /* 0x000fe20000000040 */
[C---:B------:R-:W-:Y:S01]  /*3fd0*/  FFMA R92, R66.reuse, R86, R121 ;  /* 0x00000056425c7223 */ /* 0x040fe20000000079 */
[----:B------:R-:W4:Y:S01]  /*3fe0*/  LDS.128 R76, [R146.X4+UR5+0x120] ;  /* 0x00012005924c7984 */ /* 0x000f220008004c00 */
[C---:B------:R-:W-:Y:S01]  /*3ff0*/  FFMA R90, R66.reuse, R74, R123 ;  /* 0x0000004a425a7223 */ /* 0x040fe2000000007b */
[C---:B------:R-:W-:Y:S01]  /*4000*/  FFMA R64, R66.reuse, R46, R65 ;  /* 0x0000002e42407223 */ /* 0x040fe20000000041 */
[----:B------:R-:W-:Y:S01]  /*4010*/  FFMA R66, R66, R82, R225 ;  /* 0x0000005242427223 */ /* 0x000fe200000000e1 */
[C---:B------:R-:W-:Y:S01]  /*4020*/  FFMA R44, R68.reuse, R44, R101 ;  /* 0x0000002c442c7223 */ /* 0x040fe20000000065 */
[C---:B------:R-:W-:Y:S01]  /*4030*/  FFMA R121, R67.reuse, R75, R90 ;  /* 0x0000004b43797223 */ /* 0x040fe2000000005a */
[C---:B------:R-:W-:Y:S01]  /*4040*/  FFMA R123, R67.reuse, R87, R92 ;  /* 0x00000057437b7223 */ /* 0x040fe2000000005c */
[C---:B------:R-:W-:Y:S01]  /*4050*/  FFMA R225, R67.reuse, R47, R64 ;  /* 0x0000002f43e17223 */ /* 0x040fe20000000040 */
[----:B------:R-:W-:Y:S01]  /*4060*/  FFMA R229, R67, R83, R66 ;  /* 0x0000005343e57223 */ /* 0x000fe20000000042 */
[C---:B------:R-:W-:Y:S01]  /*4070*/  FFMA R72, R68.reuse, R72, R119 ;  /* 0x0000004844487223 */ /* 0x040fe20000000077 */
[C---:B------:R-:W-:Y:S01]  /*4080*/  FFMA R84, R68.reuse, R84, R103 ;  /* 0x0000005444547223 */ /* 0x040fe20000000067 */
[C---:B------:R-:W-:Y:S01]  /*4090*/  FFMA R45, R69.reuse, R45, R44 ;  /* 0x0000002d452d7223 */ /* 0x040fe2000000002c */
[----:B------:R-:W4:Y:S01]  /*40a0*/  LDS.128 R64, [R146.X4+UR5+0x220] ;  /* 0x0002200592407984 */ /* 0x000f220008004c00 */
        /* <DEDUP_REMOVED lines=12> */
[----:B------:R-:W-:Y:S01]  /*4170*/  FFMA R119, R71, R83, R70 ;  /* 0x0000005347777223 */ /* 0x000fe20000000046 */
[----:B------:R-:W-:Y:S01]  /*4180*/  LDS.128 R84, [R146.X4+UR5+0x3120] ;  /* 0x0031200592547984 */ /* 0x000fe20008004c00 */
[----:B--2---:R-:W-:Y:S01]  /*4190*/  FFMA R44, R60, R48, R173 ;  /* 0x000000303c2c7223 */ /* 0x004fe200000000ad */
[----:B------:R-:W-:-:S02]  /*41a0*/  FFMA R71, R61, R41, R46 ;  /* 0x000000293d477223 */ /* 0x000fc4000000002e */
[----:B------:R-:W-:Y:S01]  /*41b0*/  LDS.128 R80, [R146.X4+UR5+0x3320] ;  /* 0x0033200592507984 */ /* 0x000fe20008004c00 */
[C---:B---3--:R-:W-:Y:S01]  /*41c0*/  FFMA R68, R60.reuse, R52, R171 ;  /* 0x000000343c447223 */ /* 0x048fe200000000ab */
[C---:B------:R-:W-:Y:S02]  /*41d0*/  FFMA R73, R61.reuse, R49, R44 ;  /* 0x000000313d497223 */ /* 0x040fe4000000002c */
[----:B------:R-:W1:Y:S01]  /*41e0*/  LDS.128 R44, [R146.X4+UR5+0x320] ;  /* 0x00032005922c7984 */ /* 0x000e620008004c00 */
[----:B----4-:R-:W-:Y:S01]  /*41f0*/  FFMA R60, R60, R56, R177 ;  /* 0x000000383c3c7223 */ /* 0x010fe200000000b1 */
        /* <DEDUP_REMOVED lines=173> */
[----:B------:R-:W2:Y:S01]  /*4cd0*/  LDS.128 R76, [R146.X4+UR5+0x3220] ;  /* 0x00322005924c7984 */ /* 0x000ea20008004c00 */
        /* <DEDUP_REMOVED lines=22> */
[C---:B-1----:R-:W-:Y:S01]  /*4e40*/  FFMA R46, R60.reuse, R56, R243 ;  /* 0x000000383c2e7223 */ /* 0x042fe200000000f3 */
[C---:B------:R-:W-:Y:S01]  /*4e50*/  FFMA R44, R60.reuse, R40, R239 ;  /* 0x000000283c2c7223 */ /* 0x040fe200000000ef */
[C---:B------:R-:W-:Y:S01]  /*4e60*/  FFMA R64, R60.reuse, R52, R241 ;  /* 0x000000343c407223 */ /* 0x040fe200000000f1 */
[-C--:B------:R-:W-:Y:S01]  /*4e70*/  FFMA R60, R60, R48.reuse, R245 ;  /* 0x000000303c3c7223 */ /* 0x080fe200000000f5 */
[C---:B------:R-:W-:Y:S01]  /*4e80*/  FFMA R47, R61.reuse, R57, R46 ;  /* 0x000000393d2f7223 */ /* 0x040fe2000000002e */
[C---:B------:R-:W-:Y:S01]  /*4e90*/  FFMA R65, R61.reuse, R41, R44 ;  /* 0x000000293d417223 */ /* 0x040fe2000000002c */
[C---:B------:R-:W-:Y:S01]  /*4ea0*/  FFMA R45, R61.reuse, R53, R64 ;  /* 0x000000353d2d7223 */ /* 0x040fe20000000040 */
[----:B------:R-:W-:Y:S01]  /*4eb0*/  FFMA R88, R84, R48, R88 ;  /* 0x0000003054587223 */ /* 0x000fe20000000058 */
[C---:B------:R-:W-:Y:S01]  /*4ec0*/  FFMA R46, R62.reuse, R58, R47 ;  /* 0x0000003a3e2e7223 */ /* 0x040fe2000000002f */
[C---:B------:R-:W-:Y:S01]  /*4ed0*/  FFMA R44, R62.reuse, R42, R65 ;  /* 0x0000002a3e2c7223 */ /* 0x040fe20000000041 */
[----:B------:R-:W-:Y:S01]  /*4ee0*/  FFMA R61, R61, R49, R60 ;  /* 0x000000313d3d7223 */ /* 0x000fe2000000003c */
        /* <DEDUP_REMOVED lines=8> */
[-C--:B------:R-:W-:Y:S01]  /*4f70*/  FFMA R62, R62, R50.reuse, R61 ;  /* 0x000000323e3e7223 */ /* 0x080fe2000000003d */
[C---:B------:R-:W-:Y:S01]  /*4f80*/  FFMA R61, R85.reuse, R41, R44 ;  /* 0x00000029553d7223 */ /* 0x040fe2000000002c */
[----:B------:R-:W-:Y:S01]  /*4f90*/  FFMA R85, R85, R53, R84 ;  /* 0x0000003555557223 */ /* 0x000fe20000000054 */
[C---:B------:R-:W-:Y:S01]  /*4fa0*/  FFMA R84, R86.reuse, R50, R47 ;  /* 0x0000003256547223 */ /* 0x040fe2000000002f */
[C---:B------:R-:W-:Y:S01]  /*4fb0*/  FFMA R90, R86.reuse, R58, R45 ;  /* 0x0000003a565a7223 */ /* 0x040fe2000000002d */
[----:B------:R-:W-:Y:S01]  /*4fc0*/  LDS.128 R72, [R146.X4+UR5+0x30] ;  /* 0x0000300592487984 */ /* 0x000fe20008004c00 */
[C---:B------:R-:W-:Y:S01]  /*4fd0*/  FFMA R241, R63.reuse, R55, R60 ;  /* 0x000000373ff17223 */ /* 0x040fe2000000003c */
[-C--:B------:R-:W-:Y:S01]  /*4fe0*/  FFMA R243, R63, R51.reuse, R62 ;  /* 0x000000333ff37223 */ /* 0x080fe2000000003e */
[C---:B------:R-:W-:Y:S01]  /*4ff0*/  FFMA R88, R86.reuse, R42, R61 ;  /* 0x0000002a56587223 */ /* 0x040fe2000000003d */
[----:B------:R-:W1:Y:S01]  /*5000*/  LDS.128 R44, [R156+0x30] ;  /* 0x000030009c2c7984 */ /* 0x000e620000000c00 */
[----:B------:R-:W-:Y:S01]  /*5010*/  FFMA R86, R86, R54, R85 ;  /* 0x0000003656567223 */ /* 0x000fe20000000055 */
[C---:B------:R-:W-:Y:S01]  /*5020*/  FFMA R249, R87.reuse, R51, R84 ;  /* 0x0000003357f97223 */ /* 0x040fe20000000054 */
[C---:B--2---:R-:W-:Y:S01]  /*5030*/  FFMA R84, R76.reuse, R48, R229 ;  /* 0x000000304c547223 */ /* 0x044fe200000000e5 */
[----:B------:R-:W2:Y:S01]  /*5040*/  LDS.128 R64, [R156+0x130] ;  /* 0x000130009c407984 */ /* 0x000ea20000000c00 */
[C---:B------:R-:W-:Y:S01]  /*5050*/  FFMA R247, R87.reuse, R55, R86 ;  /* 0x0000003757f77223 */ /* 0x040fe20000000056 */
[C---:B------:R-:W-:Y:S01]  /*5060*/  FFMA R86, R76.reuse, R56, R123 ;  /* 0x000000384c567223 */ /* 0x040fe2000000007b */
[C---:B------:R-:W-:Y:S01]  /*5070*/  FFMA R251, R87.reuse, R59, R90 ;  /* 0x0000003b57fb7223 */ /* 0x040fe2000000005a */
[----:B------:R-:W3:Y:S01]  /*5080*/  LDS.128 R60, [R156+0x230] ;  /* 0x000230009c3c7984 */ /* 0x000ee20000000c00 */
[C---:B------:R-:W-:Y:S01]  /*5090*/  FFMA R90, R76.reuse, R52, R121 ;  /* 0x000000344c5a7223 */ /* 0x040fe20000000079 */
[----:B------:R-:W-:Y:S01]  /*50a0*/  FFMA R76, R76, R40, R225 ;  /* 0x000000284c4c7223 */ /* 0x000fe200000000e1 */
[----:B------:R-:W-:Y:S01]  /*50b0*/  FFMA R88, R87, R43, R88 ;  /* 0x0000002b57587223 */ /* 0x000fe20000000058 */
[----:B------:R-:W4:Y:S01]  /*50c0*/  LDS.128 R68, [R156+0x330] ;  /* 0x000330009c447984 */ /* 0x000f220000000c00 */
        /* <DEDUP_REMOVED lines=15> */
[----:B------:R-:W4:Y:S01]  /*51c0*/  LDS.128 R76, [R146.X4+UR5+0x230] ;  /* 0x00023005924c7984 */ /* 0x000f220008004c00 */
        /* <DEDUP_REMOVED lines=9> */
[----:B------:R-:W-:Y:S01]  /*5260*/  FFMA R54, R82, R54, R53 ;  /* 0x0000003652367223 */ /* 0x000fe20000000035 */
[----:B-1----:R-:W-:-:S02]  /*5270*/  FFMA R42, R72, R44, R173 ;  /* 0x0000002c482a7223 */ /* 0x002fc400000000ad */
[C---:B------:R-:W-:Y:S01]  /*5280*/  FFMA R117, R83.reuse, R51, R50 ;  /* 0x0000003353757223 */ /* 0x040fe20000000032 */
[----:B------:R-:W-:Y:S01]  /*5290*/  FFMA R58, R82, R58, R57 ;  /* 0x0000003a523a7223 */ /* 0x000fe20000000039 */
[----:B------:R-:W-:Y:S01]  /*52a0*/  FFMA R101, R83, R55, R54 ;  /* 0x0000003753657223 */ /* 0x000fe20000000036 */
[C---:B--2---:R-:W-:Y:S01]  /*52b0*/  FFMA R40, R72.reuse, R64, R171 ;  /* 0x0000004048287223 */ /* 0x044fe200000000ab */
[----:B------:R-:W-:Y:S01]  /*52c0*/  FFMA R51, R73, R45, R42 ;  /* 0x0000002d49337223 */ /* 0x000fe2000000002a */
[----:B------:R-:W-:Y:S01]  /*52d0*/  FFMA R103, R83, R59, R58 ;  /* 0x0000003b53677223 */ /* 0x000fe2000000003a */
[----:B---3--:R-:W-:Y:S01]  /*52e0*/  FFMA R48, R72, R60, R177 ;  /* 0x0000003c48307223 */ /* 0x008fe200000000b1 */
[C---:B------:R-:W-:Y:S01]  /*52f0*/  FFMA R53, R73.reuse, R65, R40 ;  /* 0x0000004149357223 */ /* 0x040fe20000000028 */
[----:B------:R-:W-:Y:S02]  /*5300*/  LDS.128 R80, [R146.X4+UR5+0x3330] ;  /* 0x0033300592507984 */ /* 0x000fe40008004c00 */
[----:B------:R-:W-:Y:S01]  /*5310*/  FFMA R49, R73, R61, R48 ;  /* 0x0000003d49317223 */ /* 0x000fe20000000030 */
[C---:B------:R-:W-:Y:S01]  /*5320*/  FFMA R48, R74.reuse, R46, R51 ;  /* 0x0000002e4a307223 */ /* 0x040fe20000000033 */
[----:B------:R-:W1:Y:S01]  /*5330*/  LDS.128 R40, [R146.X4+UR5+0x330] ;  /* 0x0003300592287984 */ /* 0x000e620008004c00 */
[C---:B------:R-:W-:Y:S01]  /*5340*/  FFMA R50, R74.reuse, R66, R53 ;  /* 0x000000424a327223 */ /* 0x040fe20000000035 */
[----:B------:R-:W-:Y:S01]  /*5350*/  FFMA R52, R74, R62, R49 ;  /* 0x0000003e4a347223 */ /* 0x000fe20000000031 */
[----:B----4-:R-:W-:Y:S01]  /*5360*/  FFMA R72, R72, R68, R175 ;  /* 0x0000004448487223 */ /* 0x010fe200000000af */
        /* <DEDUP_REMOVED lines=32> */
[----:B------:R-:W-:Y:S01]  /*5570*/  FFMA R56, R78, R66, R77 ;  /* 0x000000424e387223 */ /* 0x000fe2000000004d */
[-C--:B------:R-:W-:Y:S01]  /*5580*/  FFMA R177, R75, R71.reuse, R74 ;  /* 0x000000474bb17223 */ /* 0x080fe2000000004a */
[C---:B------:R-:W-:Y:S01]  /*5590*/  FFMA R181, R79.reuse, R71, R58 ;  /* 0x000000474fb57223 */ /* 0x040fe2000000003a */
[C---:B------:R-:W-:Y:S01]  /*55a0*/  FFMA R179, R79.reuse, R63, R72 ;  /* 0x0000003f4fb37223 */ /* 0x040fe20000000048 */
[----:B------:R-:W-:Y:S01]  /*55b0*/  FFMA R183, R79, R67, R56 ;  /* 0x000000434fb77223 */ /* 0x000fe20000000038 */
[C---:B-1----:R-:W-:Y:S01]  /*55c0*/  FFMA R58, R40.reuse, R60, R187 ;  /* 0x0000003c283a7223 */ /* 0x042fe200000000bb */
        /* <DEDUP_REMOVED lines=123> */
[----:B------:R-:W2:Y:S01]  /*5d80*/  LDS.128 R84, [R146.X4+UR5+0x3130] ;  /* 0x0031300592547984 */ /* 0x000ea20008004c00 */
        /* <DEDUP_REMOVED lines=11> */
[C---:B---3--:R-:W-:Y:S01]  /*5e40*/  FFMA R56, R40.reuse, R68, R233 ;  /* 0x0000004428387223 */ /* 0x048fe200000000e9 */
        /* <DEDUP_REMOVED lines=28> */
[C---:B--2---:R-:W-:Y:S01]  /*6010*/  FFMA R40, R84.reuse, R64, R249 ;  /* 0x0000004054287223 */ /* 0x044fe200000000f9 */
[----:B------:R-:W-:Y:S01]  /*6020*/  FFMA R243, R51, R63, R42 ;  /* 0x0000003f33f37223 */ /* 0x000fe2000000002a */
[----:B------:R-:W-:Y:S01]  /*6030*/  FFMA R42, R84, R60, R251 ;  /* 0x0000003c542a7223 */ /* 0x000fe200000000fb */
        /* <DEDUP_REMOVED lines=18> */
[C---:B---3--:R-:W-:Y:S01]  /*6160*/  FFMA R84, R76.reuse, R64, R225 ;  /* 0x000000404c547223 */ /* 0x048fe200000000e1 */
[----:B------:R-:W2:Y:S01]  /*6170*/  LDS.128 R52, [R156+0x140] ;  /* 0x000140009c347984 */ /* 0x000ea20000000c00 */
[C---:B------:R-:W-:Y:S01]  /*6180*/  FFMA R251, R87.reuse, R71, R86 ;  /* 0x0000004757fb7223 */ /* 0x040fe20000000056 */
[C---:B------:R-:W-:Y:S01]  /*6190*/  FFMA R86, R76.reuse, R60, R123 ;  /* 0x0000003c4c567223 */ /* 0x040fe2000000007b */
[C---:B------:R-:W-:Y:S01]  /*61a0*/  FFMA R249, R87.reuse, R63, R90 ;  /* 0x0000003f57f97223 */ /* 0x040fe2000000005a */
[----:B------:R-:W3:Y:S01]  /*61b0*/  LDS.128 R48, [R156+0x240] ;  /* 0x000240009c307984 */ /* 0x000ee20000000c00 */
[----:B------:R-:W-:Y:S01]  /*61c0*/  FFMA R88, R87, R47, R88 ;  /* 0x0000002f57587223 */ /* 0x000fe20000000058 */
[C---:B------:R-:W-:Y:S01]  /*61d0*/  FFMA R123, R77.reuse, R61, R86 ;  /* 0x0000003d4d7b7223 */ /* 0x040fe20000000056 */
[----:B------:R-:W-:Y:S01]  /*61e0*/  FFMA R225, R77, R65, R84 ;  /* 0x000000414de17223 */ /* 0x000fe20000000054 */
[----:B------:R-:W-:Y:S01]  /*61f0*/  FFMA R227, R59, R47, R58 ;  /* 0x0000002f3be37223 */ /* 0x000fe2000000003a */
[C---:B------:R-:W-:Y:S01]  /*6200*/  FFMA R90, R76.reuse, R68, R121 ;  /* 0x000000444c5a7223 */ /* 0x040fe20000000079 */
[----:B------:R-:W4:Y:S01]  /*6210*/  LDS.128 R84, [R146.X4+UR5+0x140] ;  /* 0x0001400592547984 */ /* 0x000f220008004c00 */
[-C--:B------:R-:W-:Y:S01]  /*6220*/  FFMA R76, R76, R44.reuse, R229 ;  /* 0x0000002c4c4c7223 */ /* 0x080fe200000000e5 */
[----:B------:R-:W-:Y:S01]  /*6230*/  FFMA R44, R80, R44, R119 ;  /* 0x0000002c502c7223 */ /* 0x000fe20000000077 */
[C---:B------:R-:W-:Y:S01]  /*6240*/  FFMA R121, R77.reuse, R69, R90 ;  /* 0x000000454d797223 */ /* 0x040fe2000000005a */
[----:B------:R-:W4:Y:S01]  /*6250*/  LDS.128 R56, [R156+0x340] ;  /* 0x000340009c387984 */ /* 0x000f220000000c00 */
        /* <DEDUP_REMOVED lines=21> */
[----:B-1----:R-:W-:Y:S01]  /*63b0*/  FFMA R46, R72, R40, R171 ;  /* 0x00000028482e7223 */ /* 0x002fe200000000ab */
[----:B------:R-:W-:Y:S01]  /*63c0*/  FFMA R70, R82, R70, R69 ;  /* 0x0000004652467223 */ /* 0x000fe20000000045 */
[C---:B------:R-:W-:Y:S01]  /*63d0*/  FFMA R103, R83.reuse, R63, R62 ;  /* 0x0000003f53677223 */ /* 0x040fe2000000003e */
        /* <DEDUP_REMOVED lines=12> */
[C---:B------:R-:W-:Y:S01]  /*64a0*/  FFMA R173, R75.reuse, R43, R60 ;  /* 0x0000002b4bad7223 */ /* 0x040fe2000000003c */
[C---:B----4-:R-:W-:Y:S01]  /*64b0*/  FFMA R60, R84.reuse, R40, R127 ;  /* 0x00000028543c7223 */ /* 0x050fe2000000007f */
        /* <DEDUP_REMOVED lines=197> */
[----:B------:R-:W-:Y:S01]  /*7110*/  FFMA R46, R62, R50, R47 ;  /* 0x000000323e2e7223 */ /* 0x000fe2000000002f */
[C---:B------:R-:W-:Y:S01]  /*7120*/  FFMA R45, R61.reuse, R57, R64 ;  /* 0x000000393d2d7223 */ /* 0x040fe20000000040 */
[----:B------:R-:W-:Y:S01]  /*7130*/  FFMA R61, R61, R53, R60 ;  /* 0x000000353d3d7223 */ /* 0x000fe2000000003c */
[C---:B------:R-:W-:Y:S01]  /*7140*/  FFMA R245, R63.reuse, R43, R44 ;  /* 0x0000002b3ff57223 */ /* 0x040fe2000000002c */
[----:B------:R-:W-:Y:S01]  /*7150*/  FFMA R239, R63, R51, R46 ;  /* 0x000000333fef7223 */ /* 0x000fe2000000002e */
[C---:B--2---:R-:W-:Y:S01]  /*7160*/  FFMA R44, R84.reuse, R52, R247 ;  /* 0x00000034542c7223 */ /* 0x044fe200000000f7 */
        /* <DEDUP_REMOVED lines=14> */
[C---:B------:R-:W-:Y:S01]  /*7250*/  FFMA R243, R63.reuse, R59, R60 ;  /* 0x0000003b3ff37223 */ /* 0x040fe2000000003c */
[-C--:B------:R-:W-:Y:S01]  /*7260*/  FFMA R241, R63, R55.reuse, R62 ;  /* 0x000000373ff17223 */ /* 0x080fe2000000003e */
[----:B------:R-:W1:Y:S01]  /*7270*/  LDS.128 R44, [R156+0x150] ;  /* 0x000150009c2c7984 */ /* 0x000e620000000c00 */
[----:B------:R-:W-:Y:S01]  /*7280*/  FFMA R86, R86, R58, R85 ;  /* 0x0000003a56567223 */ /* 0x000fe20000000055 */
[C---:B------:R-:W-:Y:S01]  /*7290*/  FFMA R251, R87.reuse, R55, R84 ;  /* 0x0000003757fb7223 */ /* 0x040fe20000000054 */
[C---:B------:R-:W-:Y:S01]  /*72a0*/  FFMA R247, R87.reuse, R51, R90 ;  /* 0x0000003357f77223 */ /* 0x040fe2000000005a */
[----:B------:R-:W2:Y:S01]  /*72b0*/  LDS.128 R64, [R156+0x50] ;  /* 0x000050009c407984 */ /* 0x000ea20000000c00 */
[C---:B------:R-:W-:Y:S01]  /*72c0*/  FFMA R249, R87.reuse, R59, R86 ;  /* 0x0000003b57f97223 */ /* 0x040fe20000000056 */
[C---:B---3--:R-:W-:Y:S01]  /*72d0*/  FFMA R86, R76.reuse, R48, R123 ;  /* 0x000000304c567223 */ /* 0x048fe2000000007b */
[C---:B------:R-:W-:Y:S01]  /*72e0*/  FFMA R84, R76.reuse, R52, R225 ;  /* 0x000000344c547223 */ /* 0x040fe200000000e1 */
[----:B------:R-:W3:Y:S01]  /*72f0*/  LDS.128 R60, [R156+0x250] ;  /* 0x000250009c3c7984 */ /* 0x000ee20000000c00 */
[----:B------:R-:W-:Y:S01]  /*7300*/  FFMA R88, R87, R43, R88 ;  /* 0x0000002b57587223 */ /* 0x000fe20000000058 */
[C---:B------:R-:W-:Y:S01]  /*7310*/  FFMA R90, R76.reuse, R56, R121 ;  /* 0x000000384c5a7223 */ /* 0x040fe20000000079 */
[C---:B------:R-:W-:Y:S01]  /*7320*/  FFMA R123, R77.reuse, R49, R86 ;  /* 0x000000314d7b7223 */ /* 0x040fe20000000056 */
[----:B------:R-:W-:Y:S01]  /*7330*/  FFMA R225, R77, R53, R84 ;  /* 0x000000354de17223 */ /* 0x000fe20000000054 */
[----:B------:R-:W-:Y:S01]  /*7340*/  FFMA R76, R76, R40, R229 ;  /* 0x000000284c4c7223 */ /* 0x000fe200000000e5 */
[----:B------:R-:W4:Y:S01]  /*7350*/  LDS.128 R84, [R146.X4+UR5+0x150] ;  /* 0x0001500592547984 */ /* 0x000f220008004c00 */
[----:B------:R-:W-:Y:S01]  /*7360*/  FFMA R227, R71, R43, R70 ;  /* 0x0000002b47e37223 */ /* 0x000fe20000000046 */
[C---:B------:R-:W-:Y:S01]  /*7370*/  FFMA R121, R77.reuse, R57, R90 ;  /* 0x000000394d797223 */ /* 0x040fe2000000005a */
[----:B------:R-:W-:Y:S01]  /*7380*/  FFMA R77, R77, R41, R76 ;  /* 0x000000294d4d7223 */ /* 0x000fe2000000004c */
[----:B------:R-:W4:Y:S01]  /*7390*/  LDS.128 R68, [R156+0x350] ;  /* 0x000350009c447984 */ /* 0x000f220000000c00 */
        /* <DEDUP_REMOVED lines=11> */
[----:B------:R-:W4:Y:S01]  /*7450*/  LDS.128 R76, [R146.X4+UR5+0x250] ;  /* 0x00025005924c7984 */ /* 0x000f220008004c00 */
        /* <DEDUP_REMOVED lines=8> */
[----:B------:R-:W-:Y:S01]  /*74e0*/  FFMA R54, R82, R54, R53 ;  /* 0x0000003652367223 */ /* 0x000fe20000000035 */
[----:B-1----:R-:W-:Y:S01]  /*74f0*/  FFMA R42, R72, R44, R175 ;  /* 0x0000002c482a7223 */ /* 0x002fe200000000af */
[C---:B------:R-:W-:Y:S01]  /*7500*/  FFMA R103, R83.reuse, R51, R50 ;  /* 0x0000003353677223 */ /* 0x040fe20000000032 */
[----:B------:R-:W-:Y:S01]  /*7510*/  FFMA R58, R82, R58, R57 ;  /* 0x0000003a523a7223 */ /* 0x000fe20000000039 */
[----:B------:R-:W-:Y:S01]  /*7520*/  FFMA R117, R83, R55, R54 ;  /* 0x0000003753757223 */ /* 0x000fe20000000036 */
[----:B--2---:R-:W-:Y:S01]  /*7530*/  FFMA R40, R72, R64, R173 ;  /* 0x0000004048287223 */ /* 0x004fe200000000ad */
[----:B------:R-:W-:Y:S01]  /*7540*/  FFMA R51, R73, R45, R42 ;  /* 0x0000002d49337223 */ /* 0x000fe2000000002a */
[----:B------:R-:W-:-:S02]  /*7550*/  FFMA R101, R83, R59, R58 ;  /* 0x0000003b53657223 */ /* 0x000fc4000000003a */
[C---:B------:R-:W-:Y:S01]  /*7560*/  FFMA R53, R73.reuse, R65, R40 ;  /* 0x0000004149357223 */ /* 0x040fe20000000028 */
[----:B---3--:R-:W-:Y:S01]  /*7570*/  FFMA R48, R72, R60, R171 ;  /* 0x0000003c48307223 */ /* 0x008fe200000000ab */
[----:B------:R-:W1:Y:S01]  /*7580*/  LDS.128 R40, [R146.X4+UR5+0x350] ;  /* 0x0003500592287984 */ /* 0x000e620008004c00 */
[C---:B------:R-:W-:Y:S02]  /*7590*/  FFMA R50, R74.reuse, R46, R51 ;  /* 0x0000002e4a327223 */ /* 0x040fe40000000033 */
[----:B------:R-:W-:Y:S01]  /*75a0*/  FFMA R49, R73, R61, R48 ;  /* 0x0000003d49317223 */ /* 0x000fe20000000030 */
[----:B------:R-:W-:Y:S01]  /*75b0*/  FFMA R48, R74, R66, R53 ;  /* 0x000000424a307223 */ /* 0x000fe20000000035 */
[C---:B------:R-:W-:Y:S01]  /*75c0*/  FFMA R175, R75.reuse, R47, R50 ;  /* 0x0000002f4baf7223 */ /* 0x040fe20000000032 */
[----:B----4-:R-:W-:Y:S01]  /*75d0*/  FFMA R50, R84, R60, R125 ;  /* 0x0000003c54327223 */ /* 0x010fe2000000007d */
[----:B------:R-:W-:Y:S01]  /*75e0*/  FFMA R52, R74, R62, R49 ;  /* 0x0000003e4a347223 */ /* 0x000fe20000000031 */
[----:B------:R-:W-:Y:S01]  /*75f0*/  FFMA R171, R75, R67, R48 ;  /* 0x000000434bab7223 */ /* 0x000fe20000000030 */
[C---:B------:R-:W-:Y:S01]  /*7600*/  FFMA R48, R84.reuse, R44, R111 ;  /* 0x0000002c54307223 */ /* 0x040fe2000000006f */
[----:B------:R-:W-:Y:S01]  /*7610*/  FFMA R55, R85, R61, R50 ;  /* 0x0000003d55377223 */ /* 0x000fe20000000032 */
[----:B------:R-:W-:Y:S01]  /*7620*/  FFMA R173, R75, R63, R52 ;  /* 0x0000003f4bad7223 */ /* 0x000fe20000000034 */
[----:B------:R-:W-:Y:S01]  /*7630*/  FFMA R52, R84, R68, R109 ;  /* 0x0000004454347223 */ /* 0x000fe2000000006d */
[C---:B------:R-:W-:Y:S01]  /*7640*/  FFMA R57, R85.reuse, R45, R48 ;  /* 0x0000002d55397223 */ /* 0x040fe20000000030 */
[C---:B------:R-:W-:Y:S01]  /*7650*/  FFMA R54, R86.reuse, R62, R55 ;  /* 0x0000003e56367223 */ /* 0x040fe20000000037 */
[----:B------:R-:W2:Y:S01]  /*7660*/  LDS.128 R48, [R146.X4+UR5+0x1050] ;  /* 0x0010500592307984 */ /* 0x000ea20008004c00 */
        /* <DEDUP_REMOVED lines=20> */
[----:B------:R-:W-:Y:S01]  /*77b0*/  FFMA R72, R78, R70, R57 ;  /* 0x000000464e487223 */ /* 0x000fe20000000039 */
[C---:B------:R-:W-:Y:S01]  /*77c0*/  FFMA R181, R79.reuse, R63, R58 ;  /* 0x0000003f4fb57223 */ /* 0x040fe2000000003a */
[----:B------:R-:W-:Y:S01]  /*77d0*/  FFMA R183, R79, R47, R56 ;  /* 0x0000002f4fb77223 */ /* 0x000fe20000000038 */
[-C--:B------:R-:W-:Y:S01]  /*77e0*/  FFMA R177, R75, R71.reuse, R74 ;  /* 0x000000474bb17223 */ /* 0x080fe2000000004a */
[C---:B-1----:R-:W-:Y:S01]  /*77f0*/  FFMA R58, R40.reuse, R60, R129 ;  /* 0x0000003c283a7223 */ /* 0x042fe20000000081 */
[----:B------:R-:W-:Y:S01]  /*7800*/  FFMA R56, R40, R44, R187 ;  /* 0x0000002c28387223 */ /* 0x000fe200000000bb */
[----:B------:R-:W-:Y:S01]  /*7810*/  FFMA R179, R79, R71, R72 ;  /* 0x000000474fb37223 */ /* 0x000fe20000000048 */
[----:B------:R-:W-:Y:S01]  /*7820*/  FFMA R78, R78, R66, R77 ;  /* 0x000000424e4e7223 */ /* 0x000fe2000000004d */
        /* <DEDUP_REMOVED lines=73> */
[-C--:B------:R-:W-:Y:S01]  /*7cc0*/  FFMA R115, R59, R71.reuse, R74 ;  /* 0x000000473b737223 */ /* 0x080fe2000000004a */
[C---:B------:R-:W-:Y:S01]  /*7cd0*/  FFMA R74, R42.reuse, R70, R73 ;  /* 0x000000462a4a7223 */ /* 0x040fe20000000049 */
[----:B------:R-:W2:Y:S01]  /*7ce0*/  LDS.128 R56, [R146.X4+UR5+0x2250] ;  /* 0x0022500592387984 */ /* 0x000ea20008004c00 */
        /* <DEDUP_REMOVED lines=24> */
[C---:B-1----:R-:W-:Y:S01]  /*7e70*/  FFMA R50, R52.reuse, R60, R219 ;  /* 0x0000003c34327223 */ /* 0x042fe200000000db */
[C---:B------:R-:W-:Y:S01]  /*7e80*/  FFMA R48, R52.reuse, R44, R95 ;  /* 0x0000002c34307223 */ /* 0x040fe2000000005f */
[----:B------:R-:W-:Y:S01]  /*7e90*/  FFMA R211, R51, R71, R74 ;  /* 0x0000004733d37223 */ /* 0x000fe2000000004a */
[C---:B------:R-:W-:Y:S01]  /*7ea0*/  FFMA R72, R52.reuse, R68, R93 ;  /* 0x0000004434487223 */ /* 0x040fe2000000005d */
[C---:B------:R-:W-:Y:S01]  /*7eb0*/  FFMA R75, R53.reuse, R61, R50 ;  /* 0x0000003d354b7223 */ /* 0x040fe20000000032 */
[----:B------:R-:W-:Y:S01]  /*7ec0*/  FFMA R77, R53, R45, R48 ;  /* 0x0000002d354d7223 */ /* 0x000fe20000000030 */
[----:B------:R-:W-:Y:S01]  /*7ed0*/  FFMA R52, R52, R64, R221 ;  /* 0x0000004034347223 */ /* 0x000fe200000000dd */
[----:B------:R-:W1:Y:S01]  /*7ee0*/  LDS.128 R48, [R146.X4+UR5+0x3050] ;  /* 0x0030500592307984 */ /* 0x000e620008004c00 */
[----:B------:R-:W-:Y:S01]  /*7ef0*/  FFMA R85, R85, R65, R84 ;  /* 0x0000004155557223 */ /* 0x000fe20000000054 */
[C---:B------:R-:W-:Y:S01]  /*7f00*/  FFMA R73, R53.reuse, R69, R72 ;  /* 0x0000004535497223 */ /* 0x040fe20000000048 */
[----:B------:R-:W-:Y:S01]  /*7f10*/  FFMA R53, R53, R65, R52 ;  /* 0x0000004135357223 */ /* 0x000fe20000000034 */
        /* <DEDUP_REMOVED lines=9> */
[C---:B--2---:R-:W-:Y:S01]  /*7fb0*/  FFMA R72, R56.reuse, R68, R223 ;  /* 0x0000004438487223 */ /* 0x044fe200000000df */
[C---:B------:R-:W-:Y:S01]  /*7fc0*/  FFMA R54, R56.reuse, R60, R91 ;  /* 0x0000003c38367223 */ /* 0x040fe2000000005b */
[C---:B------:R-:W-:Y:S01]  /*7fd0*/  FFMA R52, R56.reuse, R44, R89 ;  /* 0x0000002c38347223 */ /* 0x040fe20000000059 */
[----:B------:R-:W2:Y:S01]  /*7fe0*/  LDS.128 R84, [R146.X4+UR5+0x3150] ;  /* 0x0031500592547984 */ /* 0x000ea20008004c00 */
        /* <DEDUP_REMOVED lines=36> */
[----:B------:R-:W1:Y:S01]  /*8230*/  LDS.128 R80, [R146.X4+UR5+0x3350] ;  /* 0x0033500592507984 */ /* 0x000e620008004c00 */
[C---:B------:R-:W-:Y:S01]  /*8240*/  FFMA R40, R50.reuse, R66, R53 ;  /* 0x0000004232287223 */ /* 0x040fe20000000035 */
[----:B------:R-:W-:Y:S01]  /*8250*/  FFMA R42, R50, R62, R43 ;  /* 0x0000003e322a7223 */ /* 0x000fe2000000002b */
[-C--:B------:R-:W-:Y:S01]  /*8260*/  FFMA R48, R48, R44.reuse, R241 ;  /* 0x0000002c30307223 */ /* 0x080fe200000000f1 */
[----:B------:R-:W-:Y:S01]  /*8270*/  FFMA R41, R49, R69, R52 ;  /* 0x0000004531297223 */ /* 0x000fe20000000034 */
[C---:B------:R-:W-:Y:S01]  /*8280*/  FFMA R245, R51.reuse, R67, R40 ;  /* 0x0000004333f57223 */ /* 0x040fe20000000028 */
[----:B------:R-:W-:Y:S01]  /*8290*/  FFMA R243, R51, R63, R42 ;  /* 0x0000003f33f37223 */ /* 0x000fe2000000002a */
[C---:B--2---:R-:W-:Y:S01]  /*82a0*/  FFMA R40, R84.reuse, R44, R251 ;  /* 0x0000002c54287223 */ /* 0x044fe200000000fb */
[----:B------:R-:W-:Y:S01]  /*82b0*/  FFMA R42, R84, R60, R247 ;  /* 0x0000003c542a7223 */ /* 0x000fe200000000f7 */
[-C--:B------:R-:W-:Y:S01]  /*82c0*/  FFMA R49, R49, R45.reuse, R48 ;  /* 0x0000002d31317223 */ /* 0x080fe20000000030 */
        /* <DEDUP_REMOVED lines=12> */
[C---:B------:R-:W-:Y:S01]  /*8390*/  FFMA R239, R51.reuse, R71, R48 ;  /* 0x0000004733ef7223 */ /* 0x040fe20000000030 */
[-C--:B------:R-:W-:Y:S01]  /*83a0*/  FFMA R241, R51, R47.reuse, R50 ;  /* 0x0000002f33f17223 */ /* 0x080fe20000000032 */
[----:B------:R-:W2:Y:S01]  /*83b0*/  LDS.128 R40, [R156+0x160] ;  /* 0x000160009c287984 */ /* 0x000ea20000000c00 */
[----:B------:R-:W-:Y:S01]  /*83c0*/  FFMA R86, R86, R70, R85 ;  /* 0x0000004656567223 */ /* 0x000fe20000000055 */
[C---:B------:R-:W-:Y:S01]  /*83d0*/  FFMA R249, R87.reuse, R47, R84 ;  /* 0x0000002f57f97223 */ /* 0x040fe20000000054 */
[C---:B------:R-:W-:Y:S01]  /*83e0*/  FFMA R251, R87.reuse, R63, R90 ;  /* 0x0000003f57fb7223 */ /* 0x040fe2000000005a */
[----:B------:R-:W4:Y:S01]  /*83f0*/  LDS.128 R52, [R156+0x60] ;  /* 0x000060009c347984 */ /* 0x000f220000000c00 */
        /* <DEDUP_REMOVED lines=9> */
[----:B------:R-:W3:Y:S01]  /*8490*/  LDS.128 R84, [R146.X4+UR5+0x160] ;  /* 0x0001600592547984 */ /* 0x000ee20008004c00 */
[----:B------:R-:W-:Y:S01]  /*84a0*/  FFMA R227, R59, R67, R58 ;  /* 0x000000433be37223 */ /* 0x000fe2000000003a */
[C---:B------:R-:W-:Y:S01]  /*84b0*/  FFMA R121, R77.reuse, R69, R90 ;  /* 0x000000454d797223 */ /* 0x040fe2000000005a */
[----:B------:R-:W-:Y:S01]  /*84c0*/  FFMA R77, R77, R65, R76 ;  /* 0x000000414d4d7223 */ /* 0x000fe2000000004c */
[----:B------:R-:W3:Y:S01]  /*84d0*/  LDS.128 R56, [R156+0x360] ;  /* 0x000360009c387984 */ /* 0x000ee20000000c00 */
[C---:B------:R-:W-:Y:S01]  /*84e0*/  FFMA R90, R78.reuse, R62, R123 ;  /* 0x0000003e4e5a7223 */ /* 0x040fe2000000007b */
[C---:B------:R-:W-:Y:S01]  /*84f0*/  FFMA R92, R78.reuse, R70, R121 ;  /* 0x000000464e5c7223 */ /* 0x040fe20000000079 */
        /* <DEDUP_REMOVED lines=9> */
[----:B------:R-:W1:Y:S01]  /*8590*/  LDS.128 R76, [R146.X4+UR5+0x260] ;  /* 0x00026005924c7984 */ /* 0x000e620008004c00 */
        /* <DEDUP_REMOVED lines=9> */
[----:B--2---:R-:W-:Y:S01]  /*8630*/  FFMA R46, R72, R40, R175 ;  /* 0x00000028482e7223 */ /* 0x004fe200000000af */
[C---:B------:R-:W-:Y:S01]  /*8640*/  FFMA R103, R83.reuse, R63, R62 ;  /* 0x0000003f53677223 */ /* 0x040fe2000000003e */
[----:B------:R-:W-:Y:S01]  /*8650*/  FFMA R70, R82, R70, R69 ;  /* 0x0000004652467223 */ /* 0x000fe20000000045 */
[----:B------:R-:W-:Y:S01]  /*8660*/  FFMA R119, R83, R67, R66 ;  /* 0x0000004353777223 */ /* 0x000fe20000000042 */
[----:B----4-:R-:W-:Y:S01]  /*8670*/  FFMA R44, R72, R52, R171 ;  /* 0x00000034482c7223 */ /* 0x010fe200000000ab */
[----:B------:R-:W-:Y:S01]  /*8680*/  FFMA R63, R73, R41, R46 ;  /* 0x00000029493f7223 */ /* 0x000fe2000000002e */
[----:B------:R-:W-:-:S02]  /*8690*/  FFMA R101, R83, R71, R70 ;  /* 0x0000004753657223 */ /* 0x000fc40000000046 */
[C---:B------:R-:W-:Y:S01]  /*86a0*/  FFMA R65, R73.reuse, R53, R44 ;  /* 0x0000003549417223 */ /* 0x040fe2000000002c */
[----:B---3--:R-:W-:Y:S01]  /*86b0*/  FFMA R60, R72, R48, R173 ;  /* 0x00000030483c7223 */ /* 0x008fe200000000ad */
[----:B------:R-:W2:Y:S01]  /*86c0*/  LDS.128 R44, [R146.X4+UR5+0x360] ;  /* 0x00036005922c7984 */ /* 0x000ea20008004c00 */
[C---:B------:R-:W-:Y:S02]  /*86d0*/  FFMA R62, R74.reuse, R42, R63 ;  /* 0x0000002a4a3e7223 */ /* 0x040fe4000000003f */
        /* <DEDUP_REMOVED lines=12> */
[----:B------:R-:W3:Y:S01]  /*87a0*/  LDS.128 R60, [R146.X4+UR5+0x1060] ;  /* 0x00106005923c7984 */ /* 0x000ee20008004c00 */
[----:B------:R-:W-:Y:S01]  /*87b0*/  FFMA R65, R85, R57, R64 ;  /* 0x0000003955417223 */ /* 0x000fe20000000040 */
[----:B------:R-:W-:Y:S01]  /*87c0*/  FFMA R64, R86, R42, R69 ;  /* 0x0000002a56407223 */ /* 0x000fe20000000045 */
[----:B------:R-:W-:Y:S01]  /*87d0*/  FFMA R72, R72, R56, R177 ;  /* 0x0000003848487223 */ /* 0x000fe200000000b1 */
[C---:B------:R-:W-:Y:S01]  /*87e0*/  FFMA R109, R87.reuse, R51, R66 ;  /* 0x00000033576d7223 */ /* 0x040fe20000000042 */
[----:B------:R-:W-:Y:S01]  /*87f0*/  FFMA R68, R86, R58, R65 ;  /* 0x0000003a56447223 */ /* 0x000fe20000000041 */
[----:B------:R-:W-:Y:S01]  /*8800*/  FFMA R111, R87, R43, R64 ;  /* 0x0000002b576f7223 */ /* 0x000fe20000000040 */
[----:B------:R-:W-:Y:S01]  /*8810*/  FFMA R73, R73, R57, R72 ;  /* 0x0000003949497223 */ /* 0x000fe20000000048 */
[C---:B-1----:R-:W-:Y:S01]  /*8820*/  FFMA R66, R76.reuse, R48, R181 ;  /* 0x000000304c427223 */ /* 0x042fe200000000b5 */
[----:B------:R-:W-:Y:S01]  /*8830*/  FFMA R64, R76, R40, R183 ;  /* 0x000000284c407223 */ /* 0x000fe200000000b7 */
        /* <DEDUP_REMOVED lines=24> */
[----:B------:R-:W2:Y:S01]  /*89c0*/  LDS.128 R68, [R146.X4+UR5+0x1260] ;  /* 0x0012600592447984 */ /* 0x000ea20008004c00 */
        /* <DEDUP_REMOVED lines=69> */
[----:B------:R-:W3:Y:S01]  /*8e20*/  LDS.128 R68, [R146.X4+UR5+0x2260] ;  /* 0x0022600592447984 */ /* 0x000ee20008004c00 */
        /* <DEDUP_REMOVED lines=26> */
[----:B------:R-:W-:Y:S01]  /*8fd0*/  FFMA R215, R63, R59, R74 ;  /* 0x0000003b3fd77223 */ /* 0x000fe2000000004a */
[C---:B------:R-:W-:Y:S01]  /*8fe0*/  FFMA R72, R64.reuse, R56, R219 ;  /* 0x0000003840487223 */ /* 0x040fe200000000db */
[C---:B------:R-:W-:Y:S01]  /*8ff0*/  FFMA R75, R65.reuse, R49, R62 ;  /* 0x00000031414b7223 */ /* 0x040fe2000000003e */
[----:B------:R-:W-:Y:S01]  /*9000*/  FFMA R77, R65, R41, R60 ;  /* 0x00000029414d7223 */ /* 0x000fe2000000003c */
[----:B------:R-:W-:Y:S01]  /*9010*/  FFMA R64, R64, R52, R221 ;  /* 0x0000003440407223 */ /* 0x000fe200000000dd */
[----:B------:R-:W2:Y:S01]  /*9020*/  LDS.128 R60, [R146.X4+UR5+0x3060] ;  /* 0x00306005923c7984 */ /* 0x000ea20008004c00 */
        /* <DEDUP_REMOVED lines=12> */
[C---:B---3--:R-:W-:Y:S01]  /*90f0*/  FFMA R72, R68.reuse, R56, R91 ;  /* 0x0000003844487223 */ /* 0x048fe2000000005b */
[C---:B------:R-:W-:Y:S01]  /*9100*/  FFMA R66, R68.reuse, R48, R223 ;  /* 0x0000003044427223 */ /* 0x040fe200000000df */
[C---:B------:R-:W-:Y:S01]  /*9110*/  FFMA R64, R68.reuse, R40, R89 ;  /* 0x0000002844407223 */ /* 0x040fe20000000059 */
[----:B------:R-:W3:Y:S01]  /*9120*/  LDS.128 R84, [R146.X4+UR5+0x3160] ;  /* 0x0031600592547984 */ /* 0x000ee20008004c00 */
        /* <DEDUP_REMOVED lines=26> */
[----:B------:R-:W1:Y:S01]  /*92d0*/  LDS.128 R76, [R146.X4+UR5+0x3260] ;  /* 0x00326005924c7984 */ /* 0x000e620008004c00 */
[C---:B------:R-:W-:Y:S01]  /*92e0*/  FFMA R237, R47.reuse, R55, R44 ;  /* 0x000000372fed7223 */ /* 0x040fe2000000002c */
[C---:B--2---:R-:W-:Y:S01]  /*92f0*/  FFMA R44, R60.reuse, R52, R245 ;  /* 0x000000343c2c7223 */ /* 0x044fe200000000f5 */
[C---:B------:R-:W-:Y:S01]  /*9300*/  FFMA R235, R47.reuse, R43, R46 ;  /* 0x0000002b2feb7223 */ /* 0x040fe2000000002e */
[C---:B------:R-:W-:Y:S01]  /*9310*/  FFMA R46, R60.reuse, R48, R243 ;  /* 0x000000303c2e7223 */ /* 0x040fe200000000f3 */
[C---:B------:R-:W-:Y:S01]  /*9320*/  FFMA R231, R47.reuse, R59, R66 ;  /* 0x0000003b2fe77223 */ /* 0x040fe20000000042 */
[----:B------:R-:W-:Y:S01]  /*9330*/  FFMA R233, R47, R51, R64 ;  /* 0x000000332fe97223 */ /* 0x000fe20000000040 */
[C---:B------:R-:W-:Y:S01]  /*9340*/  FFMA R65, R61.reuse, R53, R44 ;  /* 0x000000353d417223 */ /* 0x040fe2000000002c */
[C---:B------:R-:W-:Y:S01]  /*9350*/  FFMA R47, R61.reuse, R49, R46 ;  /* 0x000000313d2f7223 */ /* 0x040fe2000000002e */
[----:B------:R-:W-:Y:S01]  /*9360*/  FFMA R64, R60, R56, R239 ;  /* 0x000000383c407223 */ /* 0x000fe200000000ef */
[----:B------:R-:W2:Y:S01]  /*9370*/  LDS.128 R80, [R146.X4+UR5+0x3360] ;  /* 0x0033600592507984 */ /* 0x000ea20008004c00 */
[C---:B------:R-:W-:Y:S01]  /*9380*/  FFMA R44, R62.reuse, R54, R65 ;  /* 0x000000363e2c7223 */ /* 0x040fe20000000041 */
[----:B------:R-:W-:Y:S01]  /*9390*/  FFMA R46, R62, R50, R47 ;  /* 0x000000323e2e7223 */ /* 0x000fe2000000002f */
[-C--:B------:R-:W-:Y:S01]  /*93a0*/  FFMA R60, R60, R40.reuse, R241 ;  /* 0x000000283c3c7223 */ /* 0x080fe200000000f1 */
[----:B------:R-:W-:Y:S01]  /*93b0*/  FFMA R45, R61, R57, R64 ;  /* 0x000000393d2d7223 */ /* 0x000fe20000000040 */
[C---:B------:R-:W-:Y:S01]  /*93c0*/  FFMA R245, R63.reuse, R55, R44 ;  /* 0x000000373ff57223 */ /* 0x040fe2000000002c */
[----:B------:R-:W-:Y:S01]  /*93d0*/  FFMA R239, R63, R51, R46 ;  /* 0x000000333fef7223 */ /* 0x000fe2000000002e */
[C---:B---3--:R-:W-:Y:S01]  /*93e0*/  FFMA R44, R84.reuse, R40, R249 ;  /* 0x00000028542c7223 */ /* 0x048fe200000000f9 */
        /* <DEDUP_REMOVED lines=16> */
[----:B------:R-:W3:Y:S01]  /*94f0*/  LDS.128 R44, [R156+0x170] ;  /* 0x000170009c2c7984 */ /* 0x000ee20000000c00 */
[----:B------:R-:W-:Y:S01]  /*9500*/  FFMA R86, R86, R58, R85 ;  /* 0x0000003a56567223 */ /* 0x000fe20000000055 */
[C---:B------:R-:W-:Y:S01]  /*9510*/  FFMA R247, R87.reuse, R43, R84 ;  /* 0x0000002b57f77223 */ /* 0x040fe20000000054 */
[C---:B------:R-:W-:Y:S01]  /*9520*/  FFMA R249, R87.reuse, R51, R90 ;  /* 0x0000003357f97223 */ /* 0x040fe2000000005a */
[----:B------:R-:W4:Y:S01]  /*9530*/  LDS.128 R64, [R156+0x70] ;  /* 0x000070009c407984 */ /* 0x000f220000000c00 */
[C---:B------:R-:W-:Y:S01]  /*9540*/  FFMA R251, R87.reuse, R59, R86 ;  /* 0x0000003b57fb7223 */ /* 0x040fe20000000056 */
[C---:B-1----:R-:W-:Y:S01]  /*9550*/  FFMA R86, R76.reuse, R48, R123 ;  /* 0x000000304c567223 */ /* 0x042fe2000000007b */
[C---:B------:R-:W-:Y:S01]  /*9560*/  FFMA R84, R76.reuse, R40, R225 ;  /* 0x000000284c547223 */ /* 0x040fe200000000e1 */
[----:B------:R-:W1:Y:S01]  /*9570*/  LDS.128 R60, [R156+0x270] ;  /* 0x000270009c3c7984 */ /* 0x000e620000000c00 */
        /* <DEDUP_REMOVED lines=9> */
[----:B------:R-:W1:Y:S01]  /*9610*/  LDS.128 R68, [R156+0x370] ;  /* 0x000370009c447984 */ /* 0x000e620000000c00 */
[C---:B------:R-:W-:Y:S01]  /*9620*/  FFMA R90, R78.reuse, R50, R123 ;  /* 0x000000324e5a7223 */ /* 0x040fe2000000007b */
[C---:B------:R-:W-:Y:S01]  /*9630*/  FFMA R92, R78.reuse, R58, R121 ;  /* 0x0000003a4e5c7223 */ /* 0x040fe20000000079 */
[C---:B------:R-:W-:Y:S01]  /*9640*/  FFMA R76, R78.reuse, R42, R225 ;  /* 0x0000002a4e4c7223 */ /* 0x040fe200000000e1 */
[----:B------:R-:W-:Y:S01]  /*9650*/  FFMA R78, R78, R54, R77 ;  /* 0x000000364e4e7223 */ /* 0x000fe2000000004d */
[C---:B--2---:R-:W-:Y:S01]  /*9660*/  FFMA R40, R80.reuse, R40, R117 ;  /* 0x0000002850287223 */ /* 0x044fe20000000075 */
[C---:B------:R-:W-:Y:S01]  /*9670*/  FFMA R121, R79.reuse, R59, R92 ;  /* 0x0000003b4f797223 */ /* 0x040fe2000000005c */
[C---:B------:R-:W-:Y:S01]  /*9680*/  FFMA R123, R79.reuse, R51, R90 ;  /* 0x000000334f7b7223 */ /* 0x040fe2000000005a */
[C---:B------:R-:W-:Y:S01]  /*9690*/  FFMA R225, R79.reuse, R43, R76 ;  /* 0x0000002b4fe17223 */ /* 0x040fe2000000004c */
[----:B------:R-:W-:Y:S01]  /*96a0*/  FFMA R229, R79, R55, R78 ;  /* 0x000000374fe57223 */ /* 0x000fe2000000004e */
[C---:B------:R-:W-:Y:S01]  /*96b0*/  FFMA R41, R81.reuse, R41, R40 ;  /* 0x0000002951297223 */ /* 0x040fe20000000028 */
[C---:B------:R-:W-:Y:S01]  /*96c0*/  FFMA R48, R80.reuse, R48, R103 ;  /* 0x0000003050307223 */ /* 0x040fe20000000067 */
[----:B------:R-:W2:Y:S01]  /*96d0*/  LDS.128 R76, [R146.X4+UR5+0x270] ;  /* 0x00027005924c7984 */ /* 0x000ea20008004c00 */
        /* <DEDUP_REMOVED lines=9> */
[----:B---3--:R-:W-:Y:S01]  /*9770*/  FFMA R42, R72, R44, R173 ;  /* 0x0000002c482a7223 */ /* 0x008fe200000000ad */
[C---:B------:R-:W-:Y:S01]  /*9780*/  FFMA R103, R83.reuse, R51, R50 ;  /* 0x0000003353677223 */ /* 0x040fe20000000032 */
[----:B------:R-:W-:Y:S01]  /*9790*/  FFMA R58, R82, R58, R57 ;  /* 0x0000003a523a7223 */ /* 0x000fe20000000039 */
[----:B------:R-:W-:Y:S01]  /*97a0*/  FFMA R119, R83, R55, R54 ;  /* 0x0000003753777223 */ /* 0x000fe20000000036 */
[----:B----4-:R-:W-:Y:S01]  /*97b0*/  FFMA R40, R72, R64, R171 ;  /* 0x0000004048287223 */ /* 0x010fe200000000ab */
[----:B------:R-:W-:Y:S01]  /*97c0*/  FFMA R51, R73, R45, R42 ;  /* 0x0000002d49337223 */ /* 0x000fe2000000002a */
[----:B------:R-:W-:-:S02]  /*97d0*/  FFMA R101, R83, R59, R58 ;  /* 0x0000003b53657223 */ /* 0x000fc4000000003a */
[C---:B------:R-:W-:Y:S01]  /*97e0*/  FFMA R53, R73.reuse, R65, R40 ;  /* 0x0000004149357223 */ /* 0x040fe20000000028 */
[----:B-1----:R-:W-:Y:S01]  /*97f0*/  FFMA R48, R72, R60, R175 ;  /* 0x0000003c48307223 */ /* 0x002fe200000000af */
[----:B------:R-:W1:Y:S01]  /*9800*/  LDS.128 R40, [R146.X4+UR5+0x370] ;  /* 0x0003700592287984 */ /* 0x000e620008004c00 */
        /* <DEDUP_REMOVED lines=21> */
[C---:B--2---:R-:W-:Y:S01]  /*9960*/  FFMA R54, R76.reuse, R60, R179 ;  /* 0x0000003c4c367223 */ /* 0x044fe200000000b3 */
[----:B------:R-:W-:Y:S01]  /*9970*/  FFMA R52, R76, R44, R181 ;  /* 0x0000002c4c347223 */ /* 0x000fe200000000b5 */
        /* <DEDUP_REMOVED lines=169> */
[----:B------:R-:W2:Y:S01]  /*a410*/  LDS.128 R76, [R146.X4+UR5+0x3270] ;  /* 0x00327005924c7984 */ /* 0x000ea20008004c00 */
        /* <DEDUP_REMOVED lines=39> */
[C---:B--2---:R-:W-:Y:S01]  /*a690*/  FFMA R86, R76.reuse, R60, R123 ;  /* 0x0000003c4c567223 */ /* 0x044fe2000000007b */
[C---:B------:R-:W-:Y:S01]  /*a6a0*/  FFMA R84, R76.reuse, R44, R225 ;  /* 0x0000002c4c547223 */ /* 0x040fe200000000e1 */
[----:B------:R-:W2:Y:S01]  /*a6b0*/  LDS.128 R48, [R156+0x280] ;  /* 0x000280009c307984 */ /* 0x000ea20000000c00 */
        /* <DEDUP_REMOVED lines=9> */
[----:B------:R-:W2:Y:S01]  /*a750*/  LDS.128 R56, [R156+0x380] ;  /* 0x000380009c387984 */ /* 0x000ea20000000c00 */
        /* <DEDUP_REMOVED lines=29> */
[----:B--2---:R-:W-:Y:S01]  /*a930*/  FFMA R60, R72, R48, R171 ;  /* 0x00000030483c7223 */ /* 0x004fe200000000ab */
        /* <DEDUP_REMOVED lines=1029> */
[----:B------:R-:W-:Y:S01]  /*e990*/  FFMA R52, R48, R68, R239 ;  /* 0x0000004430347223 */ /* 0x000fe200000000ef */
[C---:B------:R-:W-:Y:S01]  /*e9a0*/  FFMA R43, R49.reuse, R61, R42 ;  /* 0x0000003d312b7223 */ /* 0x040fe2000000002a */
[----:B------:R-:W1:Y:S01]  /*e9b0*/  LDS.128 R80, [R146.X4+UR5+0x33b0] ;  /* 0x0033b00592507984 */ /* 0x000e620008004c00 */
[----:B------:R-:W-:Y:S01]  /*e9c0*/  FFMA R40, R50, R66, R53 ;  /* 0x0000004232287223 */ /* 0x000fe20000000035 */
[----:B------:R-:W-:Y:S01]  /*e9d0*/  FFMA R48, R48, R44, R243 ;  /* 0x0000002c30307223 */ /* 0x000fe200000000f3 */
[----:B------:R-:W-:Y:S01]  /*e9e0*/  FFMA R42, R50, R62, R43 ;  /* 0x0000003e322a7223 */ /* 0x000fe2000000002b */
[----:B------:R-:W-:Y:S01]  /*e9f0*/  FFMA R41, R49, R69, R52 ;  /* 0x0000004531297223 */ /* 0x000fe20000000034 */
[C---:B------:R-:W-:Y:S01]  /*ea00*/  FFMA R245, R51.reuse, R67, R40 ;  /* 0x0000004333f57223 */ /* 0x040fe20000000028 */
[C---:B---3--:R-:W-:Y:S01]  /*ea10*/  FFMA R40, R84.reuse, R44, R251 ;  /* 0x0000002c54287223 */ /* 0x048fe200000000fb */
[----:B------:R-:W-:Y:S01]  /*ea20*/  FFMA R239, R51, R63, R42 ;  /* 0x0000003f33ef7223 */ /* 0x000fe2000000002a */
        /* <DEDUP_REMOVED lines=19> */
[C---:B--2---:R-:W-:Y:S01]  /*eb60*/  FFMA R84, R76.reuse, R44, R225 ;  /* 0x0000002c4c547223 */ /* 0x044fe200000000e1 */
[----:B------:R-:W2:Y:S01]  /*eb70*/  LDS.128 R52, [R156+0xc0] ;  /* 0x0000c0009c347984 */ /* 0x000ea20000000c00 */
[C---:B------:R-:W-:Y:S01]  /*eb80*/  FFMA R247, R87.reuse, R71, R86 ;  /* 0x0000004757f77223 */ /* 0x040fe20000000056 */
[C---:B------:R-:W-:Y:S01]  /*eb90*/  FFMA R86, R76.reuse, R60, R123 ;  /* 0x0000003c4c567223 */ /* 0x040fe2000000007b */
[C---:B------:R-:W-:Y:S01]  /*eba0*/  FFMA R251, R87.reuse, R63, R90 ;  /* 0x0000003f57fb7223 */ /* 0x040fe2000000005a */
[----:B------:R-:W4:Y:S01]  /*ebb0*/  LDS.128 R48, [R156+0x2c0] ;  /* 0x0002c0009c307984 */ /* 0x000f220000000c00 */
        /* <DEDUP_REMOVED lines=31> */
[----:B---3--:R-:W-:Y:S01]  /*edb0*/  FFMA R46, R72, R40, R175 ;  /* 0x00000028482e7223 */ /* 0x008fe200000000af */
[C---:B------:R-:W-:Y:S01]  /*edc0*/  FFMA R103, R83.reuse, R63, R62 ;  /* 0x0000003f53677223 */ /* 0x040fe2000000003e */
[----:B------:R-:W-:Y:S01]  /*edd0*/  FFMA R70, R82, R70, R69 ;  /* 0x0000004652467223 */ /* 0x000fe20000000045 */
[----:B------:R-:W-:Y:S01]  /*ede0*/  FFMA R119, R83, R67, R66 ;  /* 0x0000004353777223 */ /* 0x000fe20000000042 */
[C---:B--2---:R-:W-:Y:S01]  /*edf0*/  FFMA R44, R72.reuse, R52, R171 ;  /* 0x00000034482c7223 */ /* 0x044fe200000000ab */
[----:B------:R-:W-:Y:S01]  /*ee00*/  FFMA R63, R73, R41, R46 ;  /* 0x00000029493f7223 */ /* 0x000fe2000000002e */
[----:B------:R-:W-:Y:S01]  /*ee10*/  FFMA R101, R83, R71, R70 ;  /* 0x0000004753657223 */ /* 0x000fe20000000046 */
[----:B----4-:R-:W-:Y:S01]  /*ee20*/  FFMA R60, R72, R48, R173 ;  /* 0x00000030483c7223 */ /* 0x010fe200000000ad */
        /* <DEDUP_REMOVED lines=38> */
[----:B------:R-:W-:Y:S01]  /*f090*/  FFMA R181, R79, R43, R68 ;  /* 0x0000002b4fb57223 */ /* 0x000fe20000000044 */
[-C--:B------:R-:W-:Y:S01]  /*f0a0*/  FFMA R177, R75, R59.reuse, R74 ;  /* 0x0000003b4bb17223 */ /* 0x080fe2000000004a */
[----:B------:R-:W-:Y:S01]  /*f0b0*/  FFMA R179, R79, R59, R72 ;  /* 0x0000003b4fb37223 */ /* 0x000fe20000000048 */
        /* <DEDUP_REMOVED lines=85> */
[C---:B-1----:R-:W-:Y:S01]  /*f610*/  FFMA R46, R60.reuse, R48, R215 ;  /* 0x000000303c2e7223 */ /* 0x042fe200000000d7 */
        /* <DEDUP_REMOVED lines=9> */
[----:B------:R-:W-:Y:S01]  /*f6b0*/  FFMA R61, R61, R53, R60 ;  /* 0x000000353d3d7223 */ /* 0x000fe2000000003c */
[C---:B------:R-:W-:Y:S01]  /*f6c0*/  FFMA R60, R62.reuse, R42, R77 ;  /* 0x0000002a3e3c7223 */ /* 0x040fe2000000004d */
[----:B------:R-:W-:Y:S01]  /*f6d0*/  FFMA R74, R62, R58, R73 ;  /* 0x0000003a3e4a7223 */ /* 0x000fe20000000049 */
[----:B------:R-:W-:Y:S01]  /*f6e0*/  FFMA R84, R84, R52, R127 ;  /* 0x0000003454547223 */ /* 0x000fe2000000007f */
[----:B------:R-:W-:Y:S01]  /*f6f0*/  FFMA R62, R62, R54, R61 ;  /* 0x000000363e3e7223 */ /* 0x000fe2000000003d */
[C---:B------:R-:W-:Y:S01]  /*f700*/  FFMA R213, R63.reuse, R43, R60 ;  /* 0x0000002b3fd57223 */ /* 0x040fe2000000003c */
[C---:B--2---:R-:W-:Y:S01]  /*f710*/  FFMA R60, R64.reuse, R40, R95 ;  /* 0x00000028403c7223 */ /* 0x044fe2000000005f */
        /* <DEDUP_REMOVED lines=11> */
[C---:B------:R-:W-:Y:S01]  /*f7d0*/  FFMA R73, R65.reuse, R57, R72 ;  /* 0x0000003941497223 */ /* 0x040fe20000000048 */
[C---:B------:R-:W-:Y:S01]  /*f7e0*/  FFMA R102, R66.reuse, R50, R75 ;  /* 0x0000003242667223 */ /* 0x040fe2000000004b */
[----:B------:R-:W-:Y:S01]  /*f7f0*/  FFMA R65, R65, R53, R64 ;  /* 0x0000003541417223 */ /* 0x000fe20000000040 */
[----:B------:R-:W-:Y:S01]  /*f800*/  FFMA R127, R87, R55, R86 ;  /* 0x00000037577f7223 */ /* 0x000fe20000000056 */
[C---:B------:R-:W-:Y:S01]  /*f810*/  FFMA R104, R66.reuse, R58, R73 ;  /* 0x0000003a42687223 */ /* 0x040fe20000000049 */
[----:B------:R-:W4:Y:S01]  /*f820*/  LDS.128 R84, [R146.X4+UR5+0x31c0] ;  /* 0x0031c00592547984 */ /* 0x000f220008004c00 */
[C---:B------:R-:W-:Y:S01]  /*f830*/  FFMA R100, R66.reuse, R42, R77 ;  /* 0x0000002a42647223 */ /* 0x040fe2000000004d */
[----:B------:R-:W-:Y:S01]  /*f840*/  FFMA R110, R66, R54, R65 ;  /* 0x00000036426e7223 */ /* 0x000fe20000000041 */
[C---:B------:R-:W-:Y:S01]  /*f850*/  FFMA R104, R67.reuse, R59, R104 ;  /* 0x0000003b43687223 */ /* 0x040fe20000000068 */
[C---:B------:R-:W-:Y:S01]  /*f860*/  FFMA R102, R67.reuse, R51, R102 ;  /* 0x0000003343667223 */ /* 0x040fe20000000066 */
[C---:B------:R-:W-:Y:S01]  /*f870*/  FFMA R100, R67.reuse, R43, R100 ;  /* 0x0000002b43647223 */ /* 0x040fe20000000064 */
[C---:B---3--:R-:W-:Y:S01]  /*f880*/  FFMA R72, R68.reuse, R56, R89 ;  /* 0x0000003844487223 */ /* 0x048fe20000000059 */
        /* <DEDUP_REMOVED lines=8> */
[C---:B-1----:R-:W-:Y:S01]  /*f910*/  FFMA R68, R44.reuse, R56, R233 ;  /* 0x000000382c447223 */ /* 0x042fe200000000e9 */
[----:B------:R-:W-:Y:S01]  /*f920*/  FFMA R66, R44, R48, R231 ;  /* 0x000000302c427223 */ /* 0x000fe200000000e7 */
        /* <DEDUP_REMOVED lines=25> */
[----:B------:R-:W2:Y:S01]  /*fac0*/  LDS.128 R80, [R146.X4+UR5+0x33c0] ;  /* 0x0033c00592507984 */ /* 0x000ea20008004c00 */
[----:B------:R-:W-:Y:S01]  /*fad0*/  FFMA R46, R62, R50, R47 ;  /* 0x000000323e2e7223 */ /* 0x000fe2000000002f */
[C---:B------:R-:W-:Y:S01]  /*fae0*/  FFMA R45, R61.reuse, R57, R68 ;  /* 0x000000393d2d7223 */ /* 0x040fe20000000044 */
[----:B------:R-:W-:Y:S01]  /*faf0*/  FFMA R61, R61, R41, R60 ;  /* 0x000000293d3d7223 */ /* 0x000fe2000000003c */
[C---:B------:R-:W-:Y:S01]  /*fb00*/  FFMA R243, R63.reuse, R55, R44 ;  /* 0x000000373ff37223 */ /* 0x040fe2000000002c */
[----:B------:R-:W-:Y:S01]  /*fb10*/  FFMA R91, R63, R51, R46 ;  /* 0x000000333f5b7223 */ /* 0x000fe2000000002e */
[C---:B----4-:R-:W-:Y:S01]  /*fb20*/  FFMA R88, R84.reuse, R52, R88 ;  /* 0x0000003454587223 */ /* 0x050fe20000000058 */
[C---:B------:R-:W-:Y:S01]  /*fb30*/  FFMA R44, R84.reuse, R40, R249 ;  /* 0x00000028542c7223 */ /* 0x040fe200000000f9 */
[----:B------:R-:W-:Y:S01]  /*fb40*/  FFMA R46, R84, R48, R251 ;  /* 0x00000030542e7223 */ /* 0x000fe200000000fb */
        /* <DEDUP_REMOVED lines=17> */
[-C--:B------:R-:W-:Y:S01]  /*fc60*/  FFMA R185, R79, R55.reuse, R78 ;  /* 0x000000374fb97223 */ /* 0x080fe2000000004e */
[----:B------:R-:W-:Y:S01]  /*fc70*/  LDS.128 R44, [R146.X4+UR5+0xd0] ;  /* 0x0000d005922c7984 */ /* 0x000fe20008004c00 */
[----:B------:R-:W-:Y:S01]  /*fc80*/  FFMA R86, R86, R58, R85 ;  /* 0x0000003a56567223 */ /* 0x000fe20000000055 */
[C---:B------:R-:W-:Y:S01]  /*fc90*/  FFMA R241, R87.reuse, R55, R84 ;  /* 0x0000003757f17223 */ /* 0x040fe20000000054 */
[C---:B-1----:R-:W-:Y:S01]  /*fca0*/  FFMA R84, R64.reuse, R40, R225 ;  /* 0x0000002840547223 */ /* 0x042fe200000000e1 */
[----:B------:R-:W1:Y:S01]  /*fcb0*/  LDS.128 R60, [R156+0xd0] ;  /* 0x0000d0009c3c7984 */ /* 0x000e620000000c00 */
[C---:B------:R-:W-:Y:S01]  /*fcc0*/  FFMA R221, R87.reuse, R59, R86 ;  /* 0x0000003b57dd7223 */ /* 0x040fe20000000056 */
[C---:B------:R-:W-:Y:S01]  /*fcd0*/  FFMA R86, R64.reuse, R48, R123 ;  /* 0x0000003040567223 */ /* 0x040fe2000000007b */
[C---:B------:R-:W-:Y:S01]  /*fce0*/  FFMA R227, R87.reuse, R43, R88 ;  /* 0x0000002b57e37223 */ /* 0x040fe20000000058 */
        /* <DEDUP_REMOVED lines=18> */
[----:B------:R-:W-:Y:S01]  /*fe10*/  FFMA R113, R67, R55, R66 ;  /* 0x0000003743717223 */ /* 0x000fe20000000042 */
[C---:B--2---:R-:W-:Y:S01]  /*fe20*/  FFMA R40, R80.reuse, R40, R117 ;  /* 0x0000002850287223 */ /* 0x044fe20000000075 */
        /* <DEDUP_REMOVED lines=17> */
[----:B---3--:R-:W-:-:S02]  /*ff40*/  FFMA R42, R44, R68, R173 ;  /* 0x000000442c2a7223 */ /* 0x008fc400000000ad */
[C---:B------:R-:W-:Y:S01]  /*ff50*/  FFMA R53, R45.reuse, R61, R40 ;  /* 0x0000003d2d357223 */ /* 0x040fe20000000028 */
        /* <DEDUP_REMOVED lines=25> */
[C---:B------:R-:W-:Y:S01]  /*100f0*/  FFMA R52, R86.reuse, R78, R49 ;  /* 0x0000004e56347223 */ /* 0x040fe20000000031 */
[----:B------:R-:W-:Y:S01]  /*10100*/  FFMA R86, R86, R62, R85 ;  /* 0x0000003e56567223 */ /* 0x000fe20000000055 */
[C---:B------:R-:W-:Y:S01]  /*10110*/  FFMA R109, R87.reuse, R75, R50 ;  /* 0x0000004b576d7223 */ /* 0x040fe20000000032 */
[C---:B------:R-:W-:Y:S01]  /*10120*/  FFMA R85, R87.reuse, R71, R48 ;  /* 0x0000004757557223 */ /* 0x040fe20000000030 */
[C---:B--2---:R-:W-:Y:S01]  /*10130*/  FFMA R50, R64.reuse, R72, R183 ;  /* 0x0000004840327223 */ /* 0x044fe200000000b7 */
        /* <DEDUP_REMOVED lines=13> */
[C---:B-1----:R-:W-:Y:S01]  /*10210*/  FFMA R52, R40.reuse, R68, R187 ;  /* 0x0000004428347223 */ /* 0x042fe200000000bb */
        /* <DEDUP_REMOVED lines=11> */
[----:B------:R-:W1:Y:S01]  /*102d0*/  LDS.128 R52, [R146.X4+UR5+0x12d0] ;  /* 0x0012d00592347984 */ /* 0x000e620008004c00 */
[C---:B------:R-:W-:Y:S01]  /*102e0*/  FFMA R80, R42.reuse, R78, R57 ;  /* 0x0000004e2a507223 */ /* 0x040fe20000000039 */
[C---:B------:R-:W-:Y:S01]  /*102f0*/  FFMA R56, R42.reuse, R74, R59 ;  /* 0x0000004a2a387223 */ /* 0x040fe2000000003b */
[----:B------:R-:W-:Y:S01]  /*10300*/  FFMA R82, R42, R62, R41 ;  /* 0x0000003e2a527223 */ /* 0x000fe20000000029 */
[C---:B------:R-:W-:Y:S01]  /*10310*/  FFMA R129, R43.reuse, R71, R40 ;  /* 0x000000472b817223 */ /* 0x040fe20000000028 */
[C---:B------:R-:W-:Y:S01]  /*10320*/  FFMA R80, R43.reuse, R79, R80 ;  /* 0x0000004f2b507223 */ /* 0x040fe20000000050 */
        /* <DEDUP_REMOVED lines=88> */
[----:B------:R-:W-:Y:S01]  /*108b0*/  FFMA R110, R48, R60, R110 ;  /* 0x0000003c306e7223 */ /* 0x000fe2000000006e */
        /* <DEDUP_REMOVED lines=29> */
[C---:B--2---:R-:W-:Y:S01]  /*10a90*/  FFMA R50, R40.reuse, R76, R235 ;  /* 0x0000004c28327223 */ /* 0x044fe200000000eb */
        /* <DEDUP_REMOVED lines=15> */
[----:B------:R-:W-:Y:S01]  /*10b90*/  FFMA R40, R42, R62, R53 ;  /* 0x0000003e2a287223 */ /* 0x000fe20000000035 */
[----:B-1----:R-:W-:Y:S01]  /*10ba0*/  FFMA R52, R44, R76, R89 ;  /* 0x0000004c2c347223 */ /* 0x002fe20000000059 */
        /* <DEDUP_REMOVED lines=16> */
[C---:B---3--:R-:W-:Y:S01]  /*10cb0*/  FFMA R44, R56.reuse, R72, R223 ;  /* 0x00000048382c7223 */ /* 0x048fe200000000df */
        /* <DEDUP_REMOVED lines=12> */
[----:B------:R-:W-:Y:S01]  /*10d80*/  LDS.128 R88, [R156+0xe0] ;  /* 0x0000e0009c587984 */ /* 0x000fe20000000c00 */
[----:B------:R-:W-:Y:S01]  /*10d90*/  FFMA R251, R67, R63, R66 ;  /* 0x0000003f43fb7223 */ /* 0x000fe20000000042 */
[C---:B------:R-:W-:Y:S01]  /*10da0*/  FFMA R56, R58.reuse, R62, R45 ;  /* 0x0000003e3a387223 */ /* 0x040fe2000000002d */
[----:B------:R-:W-:Y:S01]  /*10db0*/  FFMA R175, R47, R71, R46 ;  /* 0x000000472faf7223 */ /* 0x000fe2000000002e */
[----:B------:R-:W3:Y:S01]  /*10dc0*/  LDS.128 R40, [R146.X4+UR5+0xe0] ;  /* 0x0000e00592287984 */ /* 0x000ee20008004c00 */
        /* <DEDUP_REMOVED lines=10> */
[----:B------:R-:W-:Y:S01]  /*10e70*/  FFMA R107, R49, R69, R56 ;  /* 0x00000045316b7223 */ /* 0x000fe20000000038 */
[----:B------:R-:W4:Y:S01]  /*10e80*/  LDS.128 R44, [R156+0x3e0] ;  /* 0x0003e0009c2c7984 */ /* 0x000f220000000c00 */
[C---:B------:R-:W-:Y:S01]  /*10e90*/  FFMA R94, R48.reuse, R76, R93 ;  /* 0x0000004c305e7223 */ /* 0x040fe2000000005d */
[----:B------:R-:W-:-:S02]  /*10ea0*/  FFMA R48, R48, R60, R113 ;  /* 0x0000003c30307223 */ /* 0x000fc40000000071 */
[----:B------:R-:W4:Y:S01]  /*10eb0*/  LDS.128 R56, [R146.X4+UR5+0x1e0] ;  /* 0x0001e00592387984 */ /* 0x000f220008004c00 */
        /* <DEDUP_REMOVED lines=27> */
[C---:B--2---:R-:W-:Y:S01]  /*11070*/  FFMA R54, R40.reuse, R64, R225 ;  /* 0x0000004028367223 */ /* 0x044fe200000000e1 */
[----:B------:R-:W-:Y:S01]  /*11080*/  FFMA R69, R41, R89, R52 ;  /* 0x0000005929457223 */ /* 0x000fe20000000034 */
[----:B------:R-:W-:Y:S01]  /*11090*/  FFMA R213, R55, R75, R74 ;  /* 0x0000004b37d57223 */ /* 0x000fe2000000004a */
[----:B----4-:R-:W-:Y:S01]  /*110a0*/  FFMA R60, R40, R100, R229 ;  /* 0x00000064283c7223 */ /* 0x010fe200000000e5 */
[----:B------:R-:W-:-:S02]  /*110b0*/  FFMA R63, R41, R65, R54 ;  /* 0x00000041293f7223 */ /* 0x000fc40000000036 */
[----:B------:R-:W2:Y:S01]  /*110c0*/  LDS.128 R52, [R146.X4+UR5+0x3e0] ;  /* 0x0003e00592347984 */ /* 0x000ea20008004c00 */
        /* <DEDUP_REMOVED lines=14> */
[----:B------:R-:W-:Y:S01]  /*111b0*/  FFMA R69, R57, R65, R40 ;  /* 0x0000004139457223 */ /* 0x000fe20000000028 */
[C---:B------:R-:W-:Y:S01]  /*111c0*/  FFMA R60, R56.reuse, R44, R111 ;  /* 0x0000002c383c7223 */ /* 0x040fe2000000006f */
[----:B------:R-:W3:Y:S01]  /*111d0*/  LDS.128 R40, [R146.X4+UR5+0x10e0] ;  /* 0x0010e00592287984 */ /* 0x000ee20008004c00 */
[----:B------:R-:W-:-:S02]  /*111e0*/  FFMA R56, R56, R88, R87 ;  /* 0x0000005838387223 */ /* 0x000fc40000000057 */
[C---:B------:R-:W-:Y:S01]  /*111f0*/  FFMA R61, R57.reuse, R45, R60 ;  /* 0x0000002d393d7223 */ /* 0x040fe2000000003c */
[C---:B------:R-:W-:Y:S01]  /*11200*/  FFMA R60, R58.reuse, R102, R63 ;  /* 0x000000663a3c7223 */ /* 0x040fe2000000003f */
[----:B------:R-:W-:Y:S01]  /*11210*/  FFMA R57, R57, R89, R56 ;  /* 0x0000005939397223 */ /* 0x000fe20000000038 */
[C---:B------:R-:W-:Y:S01]  /*11220*/  FFMA R56, R58.reuse, R66, R69 ;  /* 0x000000423a387223 */ /* 0x040fe20000000045 */
[----:B------:R-:W-:Y:S01]  /*11230*/  FFMA R62, R58, R46, R61 ;  /* 0x0000002e3a3e7223 */ /* 0x000fe2000000003d */
[C---:B------:R-:W-:Y:S01]  /*11240*/  FFMA R109, R59.reuse, R103, R60 ;  /* 0x000000673b6d7223 */ /* 0x040fe2000000003c */
[----:B-1----:R-:W-:Y:S01]  /*11250*/  FFMA R60, R48, R44, R249 ;  /* 0x0000002c303c7223 */ /* 0x002fe200000000f9 */
[----:B------:R-:W-:Y:S01]  /*11260*/  FFMA R68, R58, R90, R57 ;  /* 0x0000005a3a447223 */ /* 0x000fe20000000039 */
[----:B------:R-:W-:Y:S01]  /*11270*/  FFMA R111, R59, R47, R62 ;  /* 0x0000002f3b6f7223 */ /* 0x000fe2000000003e */
[C---:B------:R-:W-:Y:S01]  /*11280*/  FFMA R58, R48.reuse, R100, R247 ;  /* 0x00000064303a7223 */ /* 0x040fe200000000f7 */
[----:B------:R-:W-:Y:S01]  /*11290*/  FFMA R57, R49, R45, R60 ;  /* 0x0000002d31397223 */ /* 0x000fe2000000003c */
[C---:B------:R-:W-:Y:S01]  /*112a0*/  FFMA R71, R59.reuse, R67, R56 ;  /* 0x000000433b477223 */ /* 0x040fe20000000038 */
[----:B------:R-:W1:Y:S01]  /*112b0*/  LDS.128 R60, [R146.X4+UR5+0x11e0] ;  /* 0x0011e005923c7984 */ /* 0x000e620008004c00 */
        /* <DEDUP_REMOVED lines=12> */
[C---:B--2---:R-:W-:Y:S01]  /*11380*/  FFMA R80, R52.reuse, R44, R80 ;  /* 0x0000002c34507223 */ /* 0x044fe20000000050 */
[----:B------:R-:W2:Y:S01]  /*11390*/  LDS.128 R56, [R146.X4+UR5+0x12e0] ;  /* 0x0012e00592387984 */ /* 0x000ea20008004c00 */
        /* <DEDUP_REMOVED lines=10> */
[C---:B---3--:R-:W-:Y:S01]  /*11440*/  FFMA R116, R40.reuse, R44, R116 ;  /* 0x0000002c28747223 */ /* 0x048fe20000000074 */
        /* <DEDUP_REMOVED lines=13> */
[----:B------:R-:W-:Y:S01]  /*11520*/  FFMA R52, R42, R102, R51 ;  /* 0x000000662a347223 */ /* 0x000fe20000000033 */
[C---:B------:R-:W-:Y:S01]  /*11530*/  FFMA R53, R41.reuse, R89, R120 ;  /* 0x0000005929357223 */ /* 0x040fe20000000078 */
[----:B------:R-:W3:Y:S01]  /*11540*/  LDS.128 R48, [R146.X4+UR5+0x13e0] ;  /* 0x0013e00592307984 */ /* 0x000ee20008004c00 */
[----:B------:R-:W-:Y:S01]  /*11550*/  FFMA R41, R41, R65, R112 ;  /* 0x0000004129297223 */ /* 0x000fe20000000070 */
[----:B-1----:R-:W-:Y:S01]  /*11560*/  FFMA R126, R60, R44, R126 ;  /* 0x0000002c3c7e7223 */ /* 0x002fe2000000007e */
        /* <DEDUP_REMOVED lines=16> */
[C---:B--2---:R-:W-:Y:S01]  /*11670*/  FFMA R162, R56.reuse, R88, R162 ;  /* 0x0000005838a27223 */ /* 0x044fe200000000a2 */
[C---:B------:R-:W-:Y:S01]  /*11680*/  FFMA R130, R56.reuse, R64, R130 ;  /* 0x0000004038827223 */ /* 0x040fe20000000082 */
[----:B------:R-:W-:Y:S01]  /*11690*/  FFMA R158, R56, R100, R158 ;  /* 0x00000064389e7223 */ /* 0x000fe2000000009e */
        /* <DEDUP_REMOVED lines=23> */
[C---:B------:R-:W-:Y:S01]  /*11810*/  FFMA R74, R48.reuse, R44, R105 ;  /* 0x0000002c304a7223 */ /* 0x040fe20000000069 */
[----:B------:R-:W-:Y:S01]  /*11820*/  FFMA R112, R59, R91, R112 ;  /* 0x0000005b3b707223 */ /* 0x000fe20000000070 */
        /* <DEDUP_REMOVED lines=12> */
[C---:B-1----:R-:W-:Y:S01]  /*118f0*/  FFMA R92, R40.reuse, R44, R92 ;  /* 0x0000002c285c7223 */ /* 0x042fe2000000005c */
[C---:B------:R-:W-:Y:S01]  /*11900*/  FFMA R86, R40.reuse, R100, R86 ;  /* 0x0000006428567223 */ /* 0x040fe20000000056 */
[C---:B------:R-:W-:Y:S01]  /*11910*/  FFMA R84, R40.reuse, R64, R84 ;  /* 0x0000004028547223 */ /* 0x040fe20000000054 */
[C---:B------:R-:W-:Y:S01]  /*11920*/  FFMA R235, R51.reuse, R47, R94 ;  /* 0x0000002f33eb7223 */ /* 0x040fe2000000005e */
[C---:B------:R-:W-:Y:S01]  /*11930*/  FFMA R233, R51.reuse, R103, R74 ;  /* 0x0000006733e97223 */ /* 0x040fe2000000004a */
[C---:B------:R-:W-:Y:S01]  /*11940*/  FFMA R249, R51.reuse, R67, R48 ;  /* 0x0000004333f97223 */ /* 0x040fe20000000030 */
[----:B------:R-:W-:Y:S01]  /*11950*/  FFMA R116, R51, R91, R116 ;  /* 0x0000005b33747223 */ /* 0x000fe20000000074 */
        /* <DEDUP_REMOVED lines=15> */
[----:B---3--:R-:W-:-:S03]  /*11a50*/  FFMA R70, R128, R60, R70 ;  /* 0x0000003c80467223 */ /* 0x008fc60000000046 */
[C---:B------:R-:W-:Y:S01]  /*11a60*/  FFMA R43, R129.reuse, R53, R42 ;  /* 0x00000035812b7223 */ /* 0x040fe2000000002a */
[C---:B----4-:R-:W-:Y:S01]  /*11a70*/  FFMA R40, R128.reuse, R80, R73 ;  /* 0x0000005080287223 */ /* 0x050fe20000000049 */
[C---:B------:R-:W-:Y:S01]  /*11a80*/  FFMA R41, R129.reuse, R61, R70 ;  /* 0x0000003d81297223 */ /* 0x040fe20000000046 */
[----:B------:R-:W-:Y:S02]  /*11a90*/  FFMA R72, R128, R76, R72 ;  /* 0x0000004c80487223 */ /* 0x000fe40000000048 */
[C---:B------:R-:W-:Y:S01]  /*11aa0*/  FFMA R97, R129.reuse, R81, R40 ;  /* 0x0000005181617223 */ /* 0x040fe20000000028 */
[C---:B------:R-:W-:Y:S01]  /*11ab0*/  FFMA R40, R130.reuse, R54, R43 ;  /* 0x0000003682287223 */ /* 0x040fe2000000002b */
[C---:B------:R-:W-:Y:S01]  /*11ac0*/  FFMA R42, R130.reuse, R62, R41 ;  /* 0x0000003e822a7223 */ /* 0x040fe20000000029 */
[----:B------:R-:W-:Y:S01]  /*11ad0*/  FFMA R129, R129, R77, R72 ;  /* 0x0000004d81817223 */ /* 0x000fe20000000048 */
[----:B------:R-:W-:Y:S01]  /*11ae0*/  FFMA R128, R130, R82, R97 ;  /* 0x0000005282807223 */ /* 0x000fe20000000061 */
        /* <DEDUP_REMOVED lines=9> */
[----:B------:R-:W-:-:S02]  /*11b80*/  FFMA R70, R56, R76, R111 ;  /* 0x0000004c38467223 */ /* 0x000fc4000000006f */
        /* <DEDUP_REMOVED lines=17> */
[C---:B------:R-:W-:Y:S01]  /*11ca0*/  FFMA R57, R49.reuse, R77, R68 ;  /* 0x0000004d31397223 */ /* 0x040fe20000000044 */
[C---:B------:R-:W-:Y:S01]  /*11cb0*/  FFMA R59, R49.reuse, R61, R58 ;  /* 0x0000003d313b7223 */ /* 0x040fe2000000003a */
[----:B------:R-:W1:Y:S01]  /*11cc0*/  LDS.128 R68, [R146.X4+UR5+0x11f0] ;  /* 0x0011f00592447984 */ /* 0x000e620008004c00 */
        /* <DEDUP_REMOVED lines=217> */
[----:B------:R-:W2:Y:S01]  /*12a60*/  LDS.128 R48, [R146.X4+UR5+0x23f0] ;  /* 0x0023f00592307984 */ /* 0x000ea20008004c00 */
        /* <DEDUP_REMOVED lines=27> */
[C---:B-1----:R-:W-:Y:S01]  /*12c20*/  FFMA R42, R68.reuse, R60, R187 ;  /* 0x0000003c442a7223 */ /* 0x042fe200000000bb */
        /* <DEDUP_REMOVED lines=67> */
[----:B------:R-:W-:-:S02]  /*13060*/  FFMA R44, R43, R83, R42 ;  /* 0x000000532b2c7223 */ /* 0x000fc4000000002a */
[----:B------:R2:W3:Y:S01]  /*13070*/  LDS.128 R40, [R146.X4+UR5+0x33f0] ;  /* 0x0033f00592287984 */ /* 0x0004e20008004c00 */
[C---:B-1----:R-:W-:Y:S01]  /*13080*/  FFMA R116, R100.reuse, R80, R223 ;  /* 0x0000005064747223 */ /* 0x042fe200000000df */
[C---:B------:R-:W-:Y:S01]  /*13090*/  FFMA R118, R100.reuse, R52, R199 ;  /* 0x0000003464767223 */ /* 0x040fe200000000c7 */
[C---:B------:R-:W-:Y:S01]  /*130a0*/  FFMA R124, R100.reuse, R60, R219 ;  /* 0x0000003c647c7223 */ /* 0x040fe200000000db */
[----:B------:R-:W-:-:S01]  /*130b0*/  FFMA R100, R100, R76, R221 ;  /* 0x0000004c64647223 */ /* 0x000fc200000000dd */
[----:B--2---:R-:W-:Y:S01]  /*130c0*/  SEL R144, R144, RZ, !P1 ;  /* 0x000000ff90907207 */ /* 0x004fe20004800000 */
[----:B------:R-:W-:Y:S06]  /*130d0*/  BAR.SYNC 0x0 ;  /* 0x0000000000007b1d */ /* 0x000fec0000000000 */
[----:B------:R-:W-:Y:S01]  /*130e0*/  IADD3 R68, P1, R0, UR6, RZ ;  /* 0x0000000600447c10 */ /* 0x000fe2000ff3e0ff */
[----:B------:R-:W-:Y:S01]  /*130f0*/  UIADD3 UR4, UR4, 0x1, URZ ;  /* 0x0000000104047890 */ /* 0x000fe2000fffe03f */
[----:B------:R-:W-:Y:S01]  /*13100*/  IADD3 R70, P2, R2, UR6, RZ ;  /* 0x0000000602467c10 */ /* 0x000fe2000ff5e0ff */
[C---:B---3--:R-:W-:Y:S01]  /*13110*/  FFMA R76, R40.reuse, R76, R125 ;  /* 0x0000004c284c7223 */ /* 0x048fe2000000007d */
[----:B------:R-:W-:Y:S01]  /*13120*/  IADD3.X R69, R3, UR7, RZ, P1, !PT ;  /* 0x0000000703457c10 */ /* 0x000fe20008ffe4ff */
[----:B------:R-:W-:Y:S01]  /*13130*/  FFMA R60, R40, R60, R117 ;  /* 0x0000003c283c7223 */ /* 0x000fe20000000075 */
[----:B------:R-:W-:Y:S01]  /*13140*/  IADD3 R170, P1, R4, UR6, RZ ;  /* 0x0000000604aa7c10 */ /* 0x000fe2000ff3e0ff */
[----:B------:R-:W-:Y:S01]  /*13150*/  FFMA R52, R40, R52, R127 ;  /* 0x0000003428347223 */ /* 0x000fe2000000007f */
[----:B------:R-:W-:Y:S01]  /*13160*/  LEA R179, R144, R169, 0xe ;  /* 0x000000a990b37211 */ /* 0x000fe200078e70ff */
[----:B------:R-:W-:Y:S01]  /*13170*/  FFMA R40, R40, R80, R119 ;  /* 0x0000005028287223 */ /* 0x000fe20000000077 */
[----:B------:R-:W-:Y:S01]  /*13180*/  IADD3.X R171, R7, UR7, RZ, P1, !PT ;  /* 0x0000000707ab7c10 */ /* 0x000fe20008ffe4ff */
[----:B------:R-:W-:Y:S01]  /*13190*/  UISETP.GE.AND UP0, UPT, UR4, 0x2, UPT ;  /* 0x000000020400788c */ /* 0x000fe2000bf06270 */
[----:B------:R-:W-:Y:S01]  /*131a0*/  IADD3 R172, P1, R6, UR6, RZ ;  /* 0x0000000606ac7c10 */ /* 0x000fe2000ff3e0ff */
[----:B------:R-:W-:Y:S01]  /*131b0*/  @!PT LDS RZ, [RZ] ;  /* 0x00000000fffff984 */ /* 0x000fe20000000800 */
[----:B------:R-:W-:Y:S01]  /*131c0*/  @!PT LDS RZ, [RZ] ;  /* 0x00000000fffff984 */ /* 0x000fe20000000800 */
[----:B------:R-:W-:Y:S01]  /*131d0*/  @!PT LDS RZ, [RZ] ;  /* 0x00000000fffff984 */ /* 0x000fe20000000800 */
[----:B------:R1:W-:Y:S01]  /*131e0*/  LDGSTS.E.BYPASS.128 [R179], [R68.64], P0 ;  /* 0x0000000044b37fae */ /* 0x0003e20008101c4a */
[----:B------:R-:W-:Y:S01]  /*131f0*/  LEA R181, R144, R167, 0xe ;  /* 0x000000a790b57211 */ /* 0x000fe200078e70ff */
[----:B------:R-:W-:Y:S01]  /*13200*/  USEL UR4, UR4, URZ, !UP0 ;  /* 0x0000003f04047287 */ /* 0x000fe2000c000000 */
[----:B------:R-:W-:-:S02]  /*13210*/  IADD3.X R173, R9, UR7, RZ, P1, !PT ;  /* 0x0000000709ad7c10 */ /* 0x000fc40008ffe4ff */
[----:B------:R-:W-:Y:S01]  /*13220*/  IADD3 R176, P1, R10, UR6, RZ ;  /* 0x000000060ab07c10 */ /* 0x000fe2000ff3e0ff */
[----:B------:R-:W-:Y:S01]  /*13230*/  USHF.L.U32 UR5, UR4, 0xe, URZ ;  /* 0x0000000e04057899 */ /* 0x000fe2000800063f */
[----:B------:R-:W-:Y:S01]  /*13240*/  IADD3.X R71, R5, UR7, RZ, P2, !PT ;  /* 0x0000000705477c10 */ /* 0x000fe200097fe4ff */
[----:B------:R-:W-:Y:S01]  /*13250*/  ULEA UR8, UR4, 0x8000, 0xf ;  /* 0x0000800004087891 */ /* 0x000fe2000f8e783f */
[----:B------:R-:W-:Y:S02]  /*13260*/  LEA R183, R144, R165, 0xe ;  /* 0x000000a590b77211 */ /* 0x000fe400078e70ff */
[----:B------:R-:W-:Y:S01]  /*13270*/  IADD3.X R177, R13, UR7, RZ, P1, !PT ;  /* 0x000000070db17c10 */ /* 0x000fe20008ffe4ff */
[----:B------:R2:W-:Y:S01]  /*13280*/  LDGSTS.E.BYPASS.128 [R181], [R70.64], P0 ;  /* 0x0000000046b57fae */ /* 0x0005e20008101c4a */
[----:B-1----:R-:W-:Y:S02]  /*13290*/  IADD3 R68, P1, R12, UR6, RZ ;  /* 0x000000060c447c10 */ /* 0x002fe4000ff3e0ff */
[----:B------:R-:W-:Y:S01]  /*132a0*/  IADD3 R174, P2, R8, UR6, RZ ;  /* 0x0000000608ae7c10 */ /* 0x000fe2000ff5e0ff */
[----:B------:R1:W-:Y:S01]  /*132b0*/  LDGSTS.E.BYPASS.128 [R183], [R170.64], P0 ;  /* 0x00000000aab77fae */ /* 0x0003e20008101c4a */
[----:B------:R-:W-:-:S02]  /*132c0*/  LEA R185, R144, R163, 0xe ;  /* 0x000000a390b97211 */ /* 0x000fc400078e70ff */
[----:B------:R-:W-:Y:S02]  /*132d0*/  IADD3.X R69, R15, UR7, RZ, P1, !PT ;  /* 0x000000070f457c10 */ /* 0x000fe40008ffe4ff */
[C---:B------:R-:W-:Y:S01]  /*132e0*/  LEA R187, R144.reuse, R161, 0xe ;  /* 0x000000a190bb7211 */ /* 0x040fe200078e70ff */
[----:B------:R3:W-:Y:S01]  /*132f0*/  LDGSTS.E.BYPASS.128 [R185], [R172.64], P0 ;  /* 0x00000000acb97fae */ /* 0x0007e20008101c4a */
[----:B------:R-:W-:Y:S02]  /*13300*/  IADD3.X R175, R11, UR7, RZ, P2, !PT ;  /* 0x000000070baf7c10 */ /* 0x000fe400097fe4ff */
[----:B--2---:R-:W-:Y:S02]  /*13310*/  LEA R181, R144, R159, 0xe ;  /* 0x0000009f90b57211 */ /* 0x004fe400078e70ff */
[----:B------:R-:W-:Y:S01]  /*13320*/  IADD3 R178, P2, R14, UR6, RZ ;  /* 0x000000060eb27c10 */ /* 0x000fe2000ff5e0ff */
[----:B------:R2:W-:Y:S01]  /*13330*/  LDGSTS.E.BYPASS.128 [R187], [R174.64], P0 ;  /* 0x00000000aebb7fae */ /* 0x0005e20008101c4a */
[----:B-1----:R-:W-:-:S02]  /*13340*/  IADD3 R170, P1, R18, UR6, RZ ;  /* 0x0000000612aa7c10 */ /* 0x002fc4000ff3e0ff */
[----:B------:R-:W-:Y:S01]  /*13350*/  LEA R183, R144, R157, 0xe ;  /* 0x0000009d90b77211 */ /* 0x000fe200078e70ff */
[----:B------:R1:W-:Y:S01]  /*13360*/  LDGSTS.E.BYPASS.128 [R181], [R176.64], P0 ;  /* 0x00000000b0b57fae */ /* 0x0003e20008101c4a */
[----:B------:R-:W-:Y:S02]  /*13370*/  IADD3.X R171, R21, UR7, RZ, P1, !PT ;  /* 0x0000000715ab7c10 */ /* 0x000fe40008ffe4ff */
[----:B------:R-:W-:Y:S01]  /*13380*/  IADD3 R70, P3, R16, UR6, RZ ;  /* 0x0000000610467c10 */ /* 0x000fe2000ff7e0ff */
[----:B------:R4:W-:Y:S01]  /*13390*/  LDGSTS.E.BYPASS.128 [R183], [R68.64], P0 ;  /* 0x0000000044b77fae */ /* 0x0009e20008101c4a */
[----:B------:R-:W-:Y:S02]  /*133a0*/  LEA R126, R144, 0x8000, 0xf ;  /* 0x00008000907e7811 */ /* 0x000fe400078e78ff */
[----:B---3--:R-:W-:Y:S02]  /*133b0*/  IADD3 R172, P1, R22, UR6, RZ ;  /* 0x0000000616ac7c10 */ /* 0x008fe4000ff3e0ff */
[----:B------:R-:W-:-:S02]  /*133c0*/  LEA R189, R144, R155, 0xe ;  /* 0x0000009b90bd7211 */ /* 0x000fc400078e70ff */
[----:B------:R-:W-:Y:S02]  /*133d0*/  IADD3.X R179, R17, UR7, RZ, P2, !PT ;  /* 0x0000000711b37c10 */ /* 0x000fe400097fe4ff */
[----:B------:R-:W-:Y:S02]  /*133e0*/  IADD3.X R71, R19, UR7, RZ, P3, !PT ;  /* 0x0000000713477c10 */ /* 0x000fe40009ffe4ff */
[----:B------:R-:W-:Y:S01]  /*133f0*/  IADD3 R185, R169, R126, RZ ;  /* 0x0000007ea9b97210 */ /* 0x000fe20007ffe0ff */
[----:B------:R3:W-:Y:S01]  /*13400*/  LDGSTS.E.BYPASS.128 [R189], [R178.64], P0 ;  /* 0x00000000b2bd7fae */ /* 0x0007e20008101c4a */
[----:B------:R-:W-:Y:S02]  /*13410*/  IADD3.X R173, R25, UR7, RZ, P1, !PT ;  /* 0x0000000719ad7c10 */ /* 0x000fe40008ffe4ff */
[----:B----4-:R-:W-:Y:S01]  /*13420*/  IADD3 R68, P1, R24, UR6, RZ ;  /* 0x0000000618447c10 */ /* 0x010fe2000ff3e0ff */
[----:B------:R-:W0:Y:S01]  /*13430*/  LDGDEPBAR ;  /* 0x00000000000079af */ /* 0x000e220000000000 */
[----:B--2---:R-:W-:-:S02]  /*13440*/  IADD3 R174, P2, R20, UR6, RZ ;  /* 0x0000000614ae7c10 */ /* 0x004fc4000ff5e0ff */
[-C--:B-1----:R-:W-:Y:S01]  /*13450*/  IADD3 R181, R167, R126.reuse, RZ ;  /* 0x0000007ea7b57210 */ /* 0x082fe20007ffe0ff */
[----:B------:R1:W-:Y:S01]  /*13460*/  LDGSTS.E.BYPASS.128 [R185], [R70.64], P0 ;  /* 0x0000000046b97fae */ /* 0x0003e20008101c4a */
[----:B------:R-:W-:Y:S02]  /*13470*/  IADD3.X R69, R27, UR7, RZ, P1, !PT ;  /* 0x000000071b457c10 */ /* 0x000fe40008ffe4ff */
[----:B------:R-:W-:Y:S01]  /*13480*/  IADD3.X R175, R23, UR7, RZ, P2, !PT ;  /* 0x0000000717af7c10 */ /* 0x000fe200097fe4ff */
[----:B------:R2:W-:Y:S01]  /*13490*/  LDGSTS.E.BYPASS.128 [R181], [R170.64], P0 ;  /* 0x00000000aab57fae */ /* 0x0005e20008101c4a */
[-C--:B------:R-:W-:Y:S02]  /*134a0*/  IADD3 R183, R165, R126.reuse, RZ ;  /* 0x0000007ea5b77210 */ /* 0x080fe40007ffe0ff */
[-C--:B---3--:R-:W-:Y:S02]  /*134b0*/  IADD3 R179, R163, R126.reuse, RZ ;  /* 0x0000007ea3b37210 */ /* 0x088fe40007ffe0ff */
[----:B------:R-:W-:Y:S01]  /*134c0*/  IADD3 R176, P2, R26, UR6, RZ ;  /* 0x000000061ab07c10 */ /* 0x000fe2000ff5e0ff */
[----:B------:R3:W-:Y:S01]  /*134d0*/  LDGSTS.E.BYPASS.128 [R183], [R174.64], P0 ;  /* 0x00000000aeb77fae */ /* 0x0007e20008101c4a */
[----:B------:R-:W-:-:S02]  /*134e0*/  IADD3 R187, R147, R126, RZ ;  /* 0x0000007e93bb7210 */ /* 0x000fc40007ffe0ff */
[----:B-1----:R-:W-:Y:S01]  /*134f0*/  IADD3 R70, P1, R28, UR6, RZ ;  /* 0x000000061c467c10 */ /* 0x002fe2000ff3e0ff */
[----:B------:R1:W-:Y:S01]  /*13500*/  LDGSTS.E.BYPASS.128 [R179], [R172.64], P0 ;  /* 0x00000000acb37fae */ /* 0x0003e20008101c4a */
[-C--:B------:R-:W-:Y:S02]  /*13510*/  IADD3 R185, R161, R126.reuse, RZ ;  /* 0x0000007ea1b97210 */ /* 0x080fe40007ffe0ff */
[----:B------:R-:W-:Y:S02]  /*13520*/  IADD3.X R71, R31, UR7, RZ, P1, !PT ;  /* 0x000000071f477c10 */ /* 0x000fe40008ffe4ff */
[----:B--2---:R-:W-:Y:S01]  /*13530*/  IADD3 R170, P1, R30, UR6, RZ ;  /* 0x000000061eaa7c10 */ /* 0x004fe2000ff3e0ff */
[----:B------:R2:W-:Y:S01]  /*13540*/  LDGSTS.E.BYPASS.128 [R185], [R68.64], P0 ;  /* 0x0000000044b97fae */ /* 0x0005e20008101c4a */
[----:B------:R-:W-:Y:S02]  /*13550*/  IADD3.X R177, R29, UR7, RZ, P2, !PT ;  /* 0x000000071db17c10 */ /* 0x000fe400097fe4ff */
[----:B------:R-:W-:-:S02]  /*13560*/  IADD3 R181, R159, R126, RZ ;  /* 0x0000007e9fb57210 */ /* 0x000fc40007ffe0ff */
[-C--:B---3--:R-:W-:Y:S02]  /*13570*/  IADD3 R183, R157, R126.reuse, RZ ;  /* 0x0000007e9db77210 */ /* 0x088fe40007ffe0ff */
[----:B------:R-:W-:Y:S01]  /*13580*/  IADD3.X R171, R33, UR7, RZ, P1, !PT ;  /* 0x0000000721ab7c10 */ /* 0x000fe20008ffe4ff */
[----:B------:R3:W-:Y:S01]  /*13590*/  LDGSTS.E.BYPASS.128 [R181], [R176.64], P0 ;  /* 0x00000000b0b57fae */ /* 0x0007e20008101c4a */
[----:B-1----:R-:W-:Y:S02]  /*135a0*/  IADD3 R172, P1, R34, UR6, RZ ;  /* 0x0000000622ac7c10 */ /* 0x002fe4000ff3e0ff */
[----:B------:R-:W-:Y:S01]  /*135b0*/  IADD3 R174, P2, R32, UR6, RZ ;  /* 0x0000000620ae7c10 */ /* 0x000fe2000ff5e0ff */
[----:B------:R1:W-:Y:S01]  /*135c0*/  LDGSTS.E.BYPASS.128 [R183], [R70.64], P0 ;  /* 0x0000000046b77fae */ /* 0x0003e20008101c4a */
[----:B------:R-:W-:Y:S02]  /*135d0*/  IADD3.X R173, R37, UR7, RZ, P1, !PT ;  /* 0x0000000725ad7c10 */ /* 0x000fe40008ffe4ff */
[----:B------:R-:W-:-:S02]  /*135e0*/  IADD3 R179, R155, R126, RZ ;  /* 0x0000007e9bb37210 */ /* 0x000fc40007ffe0ff */
[----:B------:R-:W-:Y:S02]  /*135f0*/  IADD3.X R175, R35, UR7, RZ, P2, !PT ;  /* 0x0000000723af7c10 */ /* 0x000fe400097fe4ff */
[-C--:B--2---:R-:W-:Y:S01]  /*13600*/  IADD3 R185, R154, R126.reuse, RZ ;  /* 0x0000007e9ab97210 */ /* 0x084fe20007ffe0ff */
[----:B------:R2:W-:Y:S01]  /*13610*/  LDGSTS.E.BYPASS.128 [R179], [R170.64], P0 ;  /* 0x00000000aab37fae */ /* 0x0005e20008101c4a */
[-C--:B---3--:R-:W-:Y:S02]  /*13620*/  IADD3 R181, R153, R126.reuse, RZ ;  /* 0x0000007e99b57210 */ /* 0x088fe40007ffe0ff */
[----:B------:R-:W-:Y:S01]  /*13630*/  IADD3 R176, P2, R38, UR6, RZ ;  /* 0x0000000626b07c10 */ /* 0x000fe2000ff5e0ff */
[----:B------:R3:W-:Y:S01]  /*13640*/  LDGSTS.E.BYPASS.128 [R185], [R174.64], P0 ;  /* 0x00000000aeb97fae */ /* 0x0007e20008101c4a */
[----:B-1----:R-:W-:Y:S02]  /*13650*/  IADD3 R70, P1, R36, UR6, RZ ;  /* 0x0000000624467c10 */ /* 0x002fe4000ff3e0ff */
[----:B------:R-:W-:Y:S01]  /*13660*/  IADD3 R183, R152, R126, RZ ;  /* 0x0000007e98b77210 */ /* 0x000fe20007ffe0ff */
[----:B------:R1:W-:Y:S01]  /*13670*/  LDGSTS.E.BYPASS.128 [R181], [R172.64], P0 ;  /* 0x00000000acb57fae */ /* 0x0003e20008101c4a */
[----:B------:R-:W-:-:S02]  /*13680*/  IADD3.X R71, R39, UR7, RZ, P1, !PT ;  /* 0x0000000727477c10 */ /* 0x000fc40008ffe4ff */
[----:B------:R-:W-:Y:S02]  /*13690*/  IADD3 R68, P1, R132, UR6, RZ ;  /* 0x0000000684447c10 */ /* 0x000fe4000ff3e0ff */
[----:B------:R-:W-:Y:S01]  /*136a0*/  IADD3.X R177, R133, UR7, RZ, P2, !PT ;  /* 0x0000000785b17c10 */ /* 0x000fe200097fe4ff */
[----:B------:R4:W-:Y:S01]  /*136b0*/  LDGSTS.E.BYPASS.128 [R183], [R70.64], P0 ;  /* 0x0000000046b77fae */ /* 0x0009e20008101c4a */
[----:B------:R-:W-:Y:S02]  /*136c0*/  IADD3.X R69, R134, UR7, RZ, P1, !PT ;  /* 0x0000000786457c10 */ /* 0x000fe40008ffe4ff */
[----:B--2---:R-:W-:Y:S02]  /*136d0*/  IADD3 R170, P1, R136, UR6, RZ ;  /* 0x0000000688aa7c10 */ /* 0x004fe4000ff3e0ff */
[----:B------:R-:W-:Y:S02]  /*136e0*/  IADD3 R179, R151, R126, RZ ;  /* 0x0000007e97b37210 */ /* 0x000fe40007ffe0ff */
[----:B-1----:R-:W-:-:S02]  /*136f0*/  IADD3 R172, P2, R138, UR6, RZ ;  /* 0x000000068aac7c10 */ /* 0x002fc4000ff5e0ff */
[----:B---3--:R-:W-:Y:S01]  /*13700*/  IADD3 R174, P3, R140, UR6, RZ ;  /* 0x000000068cae7c10 */ /* 0x008fe2000ff7e0ff */
[----:B------:R1:W-:Y:S01]  /*13710*/  LDGSTS.E.BYPASS.128 [R179], [R176.64], P0 ;  /* 0x00000000b0b37fae */ /* 0x0003e20008101c4a */
[-C--:B------:R-:W-:Y:S01]  /*13720*/  IADD3 R185, R150, R126.reuse, RZ ;  /* 0x0000007e96b97210 */ /* 0x080fe20007ffe0ff */
[-C--:B----4-:R-:W-:Y:S01]  /*13730*/  FFMA R71, R101, R61.reuse, R124 ;  /* 0x0000003d65477223 */ /* 0x090fe2000000007c */
[----:B------:R-:W-:Y:S01]  /*13740*/  IADD3.X R171, R135, UR7, RZ, P1, !PT ;  /* 0x0000000787ab7c10 */ /* 0x000fe20008ffe4ff */
[----:B------:R-:W-:Y:S01]  /*13750*/  FFMA R61, R41, R61, R60 ;  /* 0x0000003d293d7223 */ /* 0x000fe2000000003c */
[-C--:B------:R-:W-:Y:S01]  /*13760*/  IADD3 R181, R149, R126.reuse, RZ ;  /* 0x0000007e95b57210 */ /* 0x080fe20007ffe0ff */
[----:B------:R2:W-:Y:S01]  /*13770*/  LDGSTS.E.BYPASS.128 [R185], [R68.64], P0 ;  /* 0x0000000044b97fae */ /* 0x0005e20008101c4a */
[----:B------:R-:W-:Y:S01]  /*13780*/  IADD3.X R173, R137, UR7, RZ, P2, !PT ;  /* 0x0000000789ad7c10 */ /* 0x000fe200097fe4ff */
[----:B------:R-:W-:Y:S01]  /*13790*/  UIADD3 UR6, UP1, UR6, 0x100, URZ ;  /* 0x0000010006067890 */ /* 0x000fe2000ff3e03f */
[----:B------:R-:W-:Y:S01]  /*137a0*/  IADD3 R183, R148, R126, RZ ;  /* 0x0000007e94b77210 */ /* 0x000fe20007ffe0ff */
[----:B------:R3:W-:Y:S01]  /*137b0*/  LDGSTS.E.BYPASS.128 [R181], [R170.64], P0 ;  /* 0x00000000aab57fae */ /* 0x0007e20008101c4a */
[----:B------:R-:W-:Y:S01]  /*137c0*/  IADD3.X R175, R139, UR7, RZ, P3, !PT ;  /* 0x000000078baf7c10 */ /* 0x000fe20009ffe4ff */
[-C--:B-1----:R-:W-:Y:S01]  /*137d0*/  FFMA R177, R101, R53.reuse, R118 ;  /* 0x0000003565b17223 */ /* 0x082fe20000000076 */
[----:B------:R-:W-:Y:S01]  /*137e0*/  IADD3 R143, R143, 0x40, RZ ;  /* 0x000000408f8f7810 */ /* 0x000fe20007ffe0ff */
[----:B------:R3:W-:Y:S01]  /*137f0*/  LDGSTS.E.BYPASS.128 [R183], [R172.64], P0 ;  /* 0x00000000acb77fae */ /* 0x0007e20008101c4a */
[----:B------:R-:W-:Y:S01]  /*13800*/  FFMA R53, R41, R53, R52 ;  /* 0x0000003529357223 */ /* 0x000fe20000000034 */
[-C--:B------:R-:W-:Y:S01]  /*13810*/  FFMA R70, R102, R62.reuse, R71 ;  /* 0x0000003e66467223 */ /* 0x080fe20000000047 */
[----:B------:R-:W-:Y:S01]  /*13820*/  FFMA R62, R42, R62, R61 ;  /* 0x0000003e2a3e7223 */ /* 0x000fe2000000003d */
[----:B------:R3:W-:Y:S01]  /*13830*/  LDGSTS.E.BYPASS.128 [R187], [R174.64], P0 ;  /* 0x00000000aebb7fae */ /* 0x0007e20008101c4a */
[----:B------:R-:W-:Y:S01]  /*13840*/  ISETP.GE.U32.AND P0, PT, R143, 0x70, PT ;  /* 0x000000708f00780c */ /* 0x000fe20003f06070 */
[-C--:B--2---:R-:W-:Y:S01]  /*13850*/  FFMA R69, R101, R77.reuse, R100 ;  /* 0x0000004d65457223 */ /* 0x084fe20000000064 */
[----:B------:R-:W-:Y:S01]  /*13860*/  FFMA R77, R41, R77, R76 ;  /* 0x0000004d294d7223 */ /* 0x000fe2000000004c */
[----:B------:R-:W0:Y:S01]  /*13870*/  LDGDEPBAR ;  /* 0x00000000000079af */ /* 0x000e220000000000 */
[-C--:B------:R-:W-:Y:S01]  /*13880*/  FFMA R101, R101, R81.reuse, R116 ;  /* 0x0000005165657223 */ /* 0x080fe20000000074 */
[----:B------:R-:W-:Y:S01]  /*13890*/  FFMA R41, R41, R81, R40 ;  /* 0x0000005129297223 */ /* 0x000fe20000000028 */
[C---:B------:R-:W-:Y:S01]  /*138a0*/  FFMA R116, R102.reuse, R78, R69 ;  /* 0x0000004e66747223 */ /* 0x040fe20000000045 */
[-C--:B------:R-:W-:Y:S01]  /*138b0*/  FFMA R100, R102, R54.reuse, R177 ;  /* 0x0000003666647223 */ /* 0x080fe200000000b1 */
[C---:B------:R-:W-:Y:S01]  /*138c0*/  FFMA R54, R42.reuse, R54, R53 ;  /* 0x000000362a367223 */ /* 0x040fe20000000035 */
[----:B------:R-:W-:Y:S01]  /*138d0*/  FFMA R78, R42, R78, R77 ;  /* 0x0000004e2a4e7223 */ /* 0x000fe2000000004d */
[-C--:B------:R-:W-:Y:S01]  /*138e0*/  FFMA R68, R102, R82.reuse, R101 ;  /* 0x0000005266447223 */ /* 0x080fe20000000065 */
[----:B------:R-:W-:Y:S01]  /*138f0*/  FFMA R42, R42, R82, R41 ;  /* 0x000000522a2a7223 */ /* 0x000fe20000000029 */
[----:B------:R-:W-:Y:S01]  /*13900*/  UIADD3.X UR7, URZ, UR7, URZ, UP1, !UPT ;  /* 0x000000073f077290 */ /* 0x000fe20008ffe43f */
[-C--:B------:R-:W-:Y:S01]  /*13910*/  FFMA R71, R103, R79.reuse, R116 ;  /* 0x0000004f67477223 */ /* 0x080fe20000000074 */
[----:B------:R-:W-:Y:S01]  /*13920*/  FFMA R79, R43, R79, R78 ;  /* 0x0000004f2b4f7223 */ /* 0x000fe2000000004e */
[C---:B------:R-:W-:Y:S01]  /*13930*/  FFMA R70, R103.reuse, R63, R70 ;  /* 0x0000003f67467223 */ /* 0x040fe20000000046 */
[C---:B------:R-:W-:Y:S01]  /*13940*/  FFMA R69, R103.reuse, R55, R100 ;  /* 0x0000003767457223 */ /* 0x040fe20000000064 */
[----:B------:R-:W-:Y:S01]  /*13950*/  FFMA R68, R103, R83, R68 ;  /* 0x0000005367447223 */ /* 0x000fe20000000044 */
[C---:B------:R-:W-:Y:S01]  /*13960*/  FFMA R78, R43.reuse, R63, R62 ;  /* 0x0000003f2b4e7223 */ /* 0x040fe2000000003e */
[C---:B------:R-:W-:Y:S01]  /*13970*/  FFMA R77, R43.reuse, R55, R54 ;  /* 0x000000372b4d7223 */ /* 0x040fe20000000036 */
[----:B------:R-:W-:Y:S01]  /*13980*/  FFMA R76, R43, R83, R42 ;  /* 0x000000532b4c7223 */ /* 0x000fe2000000002a */
[----:B------:R-:W-:-:S04]  /*13990*/  DEPBAR.LE SB0, 0x2 ;  /* 0x000080800000791a */ /* 0x000fc80000000000 */
[----:B------:R-:W-:Y:S06]  /*139a0*/  BAR.SYNC 0x0 ;  /* 0x0000000000007b1d */ /* 0x000fec0000000000 */
[----:B---3--:R-:W-:Y:S01]  /*139b0*/  @P0 CALL.REL.NOINC `(.L_x_0) ;  /* 0x0000001000000944 */ /* 0x008fe20003c00000 */
[----:B------:R-:W-:Y:S05]  /*139c0*/  BRA `(.L_x_1) ;  /* 0xfffee3f000007947 */ /* 0x000fea000383ffff */
.L_x_0:
[----:B------:R-:W1:Y:S01]  /*139d0*/  S2R R0, SR_TID.X ;  /* 0x0000000000007919 */ /* 0x000e620000002100 */
[----:B------:R-:W-:-:S04]  /*139e0*/  DEPBAR.LE SB0, 0x0 ;  /* 0x000080000000791a */ /* 0x000fc80000000000 */
[----:B------:R-:W-:Y:S01]  /*139f0*/  ULDC UR4, c[0x0][0x178] ;  /* 0x00005e0000047ab9 */ /* 0x000fe20000000800 */
[C---:B------:R-:W-:Y:S01]  /*13a00*/  LOP3.LUT R2, R142.reuse, 0x8, RZ, 0xfc, !PT ;  /* 0x000000088e027812 */ /* 0x040fe200078efcff */
[----:B------:R-:W-:Y:S01]  /*13a10*/  UIMAD UR4, UR4, 0x32, URZ ;  /* 0x00000032040478a4 */ /* 0x000fe2000f8e023f */
[C---:B------:R-:W-:Y:S02]  /*13a20*/  LOP3.LUT R3, R142.reuse, 0xc, RZ, 0xfc, !PT ;  /* 0x0000000c8e037812 */ /* 0x040fe400078efcff */
[C---:B------:R-:W-:Y:S02]  /*13a30*/  LOP3.LUT R12, R142.reuse, 0x10, RZ, 0xfc, !PT ;  /* 0x000000108e0c7812 */ /* 0x040fe400078efcff */
[C---:B------:R-:W-:Y:S02]  /*13a40*/  LOP3.LUT R20, R142.reuse, 0x18, RZ, 0xfc, !PT ;  /* 0x000000188e147812 */ /* 0x040fe400078efcff */
[C---:B------:R-:W-:Y:S02]  /*13a50*/  LOP3.LUT R21, R142.reuse, 0x1c, RZ, 0xfc, !PT ;  /* 0x0000001c8e157812 */ /* 0x040fe400078efcff */
[----:B------:R-:W-:-:S02]  /*13a60*/  LOP3.LUT R22, R142, 0x20, RZ, 0xfc, !PT ;  /* 0x000000208e167812 */ /* 0x000fc400078efcff */
[----:B------:R-:W-:Y:S02]  /*13a70*/  LOP3.LUT R23, R142, 0x24, RZ, 0xfc, !PT ;  /* 0x000000248e177812 */ /* 0x000fe400078efcff */
[----:B-1----:R-:W-:Y:S02]  /*13a80*/  SHF.R.U32.HI R24, RZ, 0x5, R0 ;  /* 0x00000005ff187819 */ /* 0x002fe40000011600 */
[----:B------:R-:W-:Y:S02]  /*13a90*/  SHF.L.U32 R0, R0, 0x2, RZ ;  /* 0x0000000200007819 */ /* 0x000fe400000006ff */
[----:B------:R-:W-:Y:S02]  /*13aa0*/  SGXT.U32 R24, R24, 0x2 ;  /* 0x000000021818781a */ /* 0x000fe40000000000 */
[----:B------:R-:W-:-:S03]  /*13ab0*/  LOP3.LUT R141, R141, 0x7c, R0, 0xf8, !PT ;  /* 0x0000007c8d8d7812 */ /* 0x000fc600078ef800 */
[----:B------:R-:W-:Y:S01]  /*13ac0*/  IMAD R145, R24, 0x210, R145 ;  /* 0x0000021018917824 */ /* 0x000fe200078e0291 */
[----:B------:R-:W-:Y:S06]  /*13ad0*/  BAR.SYNC 0x0 ;  /* 0x0000000000007b1d */ /* 0x000fec0000000000 */
[----:B------:R-:W-:Y:S01]  /*13ae0*/  SHF.L.U32 R0, R145, 0x2, RZ ;  /* 0x0000000291007819 */ /* 0x000fe200000006ff */
[----:B------:R-:W-:Y:S01]  /*13af0*/  STS.128 [R145.X4], R128 ;  /* 0x0000008091007388 */ /* 0x000fe20000004c00 */
[----:B------:R-:W-:Y:S02]  /*13b00*/  ISETP.GE.AND P0, PT, R141, 0x80, PT ;  /* 0x000000808d00780c */ /* 0x000fe40003f06270 */
[----:B------:R-:W-:Y:S01]  /*13b10*/  LEA R14, R2, R141, 0x7 ;  /* 0x0000008d020e7211 */ /* 0x000fe200078e38ff */
[----:B------:R-:W-:Y:S01]  /*13b20*/  IMAD R24, R24, -0x630, R0 ;  /* 0xfffff9d018187824 */ /* 0x000fe200078e0200 */
[----:B------:R-:W-:Y:S01]  /*13b30*/  STS.128 [R145.X4+0x210], R108 ;  /* 0x0002106c91007388 */ /* 0x000fe20000004c00 */
[----:B------:R-:W-:-:S02]  /*13b40*/  LOP3.LUT R0, R142, 0x4, RZ, 0xfc, !PT ;  /* 0x000000048e007812 */ /* 0x000fc400078efcff */
[----:B------:R-:W-:Y:S01]  /*13b50*/  ISETP.LT.AND P1, PT, R142, UR4, !P0 ;  /* 0x000000048e007c0c */ /* 0x000fe2000c721270 */
[----:B------:R-:W-:Y:S01]  /*13b60*/  STS.128 [R145.X4+0x420], R96 ;  /* 0x0004206091007388 */ /* 0x000fe20000004c00 */
[----:B------:R-:W-:Y:S02]  /*13b70*/  ISETP.LT.AND P2, PT, R0, UR4, !P0 ;  /* 0x0000000400007c0c */ /* 0x000fe4000c741270 */
[----:B------:R-:W-:Y:S01]  /*13b80*/  ISETP.LT.AND P3, PT, R2, UR4, !P0 ;  /* 0x0000000402007c0c */ /* 0x000fe2000c761270 */
[----:B------:R-:W-:Y:S01]  /*13b90*/  STS.128 [R145.X4+0x630], R56 ;  /* 0x0006303891007388 */ /* 0x000fe20000004c00 */
[-C--:B------:R-:W-:Y:S02]  /*13ba0*/  LEA R2, R142, R141.reuse, 0x7 ;  /* 0x0000008d8e027211 */ /* 0x080fe400078e38ff */
[----:B------:R-:W-:Y:S01]  /*13bb0*/  LEA R13, R0, R141, 0x7 ;  /* 0x0000008d000d7211 */ /* 0x000fe200078e38ff */
[----:B------:R-:W-:Y:S06]  /*13bc0*/  BAR.SYNC 0x0 ;  /* 0x0000000000007b1d */ /* 0x000fec0000000000 */
[----:B------:R-:W1:Y:S01]  /*13bd0*/  LDS.128 R28, [R24] ;  /* 0x00000000181c7984 */ /* 0x000e620000000c00 */
[----:B------:R-:W-:-:S02]  /*13be0*/  ISETP.LT.AND P4, PT, R3, UR4, !P0 ;  /* 0x0000000403007c0c */ /* 0x000fc4000c781270 */
[-C--:B------:R-:W-:Y:S01]  /*13bf0*/  LEA R16, R3, R141.reuse, 0x7 ;  /* 0x0000008d03107211 */ /* 0x080fe200078e38ff */
[----:B------:R-:W2:Y:S01]  /*13c00*/  LDS.128 R32, [R24+0x840] ;  /* 0x0008400018207984 */ /* 0x000ea20000000c00 */
[C---:B------:R-:W-:Y:S02]  /*13c10*/  ISETP.LT.AND P5, PT, R12.reuse, UR4, !P0 ;  /* 0x000000040c007c0c */ /* 0x040fe4000c7a1270 */
[----:B------:R-:W-:Y:S01]  /*13c20*/  LEA R18, R12, R141, 0x7 ;  /* 0x0000008d0c127211 */ /* 0x000fe200078e38ff */
[----:B------:R-:W3:Y:S01]  /*13c30*/  LDS.128 R36, [R24+0x1080] ;  /* 0x0010800018247984 */ /* 0x000ee20000000c00 */
[----:B------:R-:W-:-:S03]  /*13c40*/  LOP3.LUT R0, R142, 0x14, RZ, 0xfc, !PT ;  /* 0x000000148e007812 */ /* 0x000fc600078efcff */
[----:B------:R-:W4:Y:S04]  /*13c50*/  LDS.128 R40, [R24+0x18c0] ;  /* 0x0018c00018287984 */ /* 0x000f280000000c00 */
[----:B------:R-:W-:Y:S06]  /*13c60*/  BAR.SYNC 0x0 ;  /* 0x0000000000007b1d */ /* 0x000fec0000000000 */
[----:B------:R-:W-:Y:S04]  /*13c70*/  STS.128 [R145.X4], R92 ;  /* 0x0000005c91007388 */ /* 0x000fe80000004c00 */
[----:B------:R-:W-:Y:S04]  /*13c80*/  STS.128 [R145.X4+0x210], R104 ;  /* 0x0002106891007388 */ /* 0x000fe80000004c00 */
[----:B------:R-:W-:Y:S04]  /*13c90*/  STS.128 [R145.X4+0x420], R112 ;  /* 0x0004207091007388 */ /* 0x000fe80000004c00 */
[----:B------:R-:W-:Y:S04]  /*13ca0*/  STS.128 [R145.X4+0x630], R84 ;  /* 0x0006305491007388 */ /* 0x000fe80000004c00 */
[----:B------:R-:W-:Y:S06]  /*13cb0*/  BAR.SYNC 0x0 ;  /* 0x0000000000007b1d */ /* 0x000fec0000000000 */
[----:B------:R-:W1:Y:S04]  /*13cc0*/  LDS.128 R52, [R24] ;  /* 0x0000000018347984 */ /* 0x000e680000000c00 */
[----:B------:R-:W1:Y:S04]  /*13cd0*/  LDS.128 R56, [R24+0x840] ;  /* 0x0008400018387984 */ /* 0x000e680000000c00 */
[----:B------:R-:W1:Y:S04]  /*13ce0*/  LDS.128 R60, [R24+0x1080] ;  /* 0x00108000183c7984 */ /* 0x000e680000000c00 */
[----:B------:R-:W1:Y:S04]  /*13cf0*/  LDS.128 R80, [R24+0x18c0] ;  /* 0x0018c00018507984 */ /* 0x000e680000000c00 */
[----:B------:R-:W-:Y:S06]  /*13d00*/  BAR.SYNC 0x0 ;  /* 0x0000000000007b1d */ /* 0x000fec0000000000 */
[----:B------:R-:W-:Y:S04]  /*13d10*/  STS.128 [R145.X4], R72 ;  /* 0x0000004891007388 */ /* 0x000fe80000004c00 */
[----:B------:R-:W-:Y:S04]  /*13d20*/  STS.128 [R145.X4+0x210], R64 ;  /* 0x0002104091007388 */ /* 0x000fe80000004c00 */
[----:B------:R-:W-:Y:S04]  /*13d30*/  STS.128 [R145.X4+0x420], R88 ;  /* 0x0004205891007388 */ /* 0x000fe80000004c00 */
[----:B------:R-:W-:Y:S04]  /*13d40*/  STS.128 [R145.X4+0x630], R120 ;  /* 0x0006307891007388 */ /* 0x000fe80000004c00 */
[----:B------:R-:W-:Y:S06]  /*13d50*/  BAR.SYNC 0x0 ;  /* 0x0000000000007b1d */ /* 0x000fec0000000000 */
[----:B------:R-:W1:Y:S01]  /*13d60*/  LDS.128 R84, [R24] ;  /* 0x0000000018547984 */ /* 0x000e620000000c00 */
[----:B------:R-:W-:-:S03]  /*13d70*/  MOV R65, 0x4 ;  /* 0x0000000400417802 */ /* 0x000fc60000000f00 */
[----:B------:R-:W1:Y:S02]  /*13d80*/  LDS.128 R92, [R24+0x840] ;  /* 0x00084000185c7984 */ /* 0x000e640000000c00 */
[-C--:B------:R-:W-:Y:S02]  /*13d90*/  IMAD.WIDE R2, R2, R65.reuse, c[0x0][0x170] ;  /* 0x00005c0002027625 */ /* 0x080fe400078e0241 */
[----:B------:R-:W2:Y:S02]  /*13da0*/  LDS.128 R4, [R24+0x1080] ;  /* 0x0010800018047984 */ /* 0x000ea40000000c00 */
[-C--:B------:R-:W-:Y:S02]  /*13db0*/  IMAD.WIDE R12, R13, R65.reuse, c[0x0][0x170] ;  /* 0x00005c000d0c7625 */ /* 0x080fe400078e0241 */
[----:B------:R-:W3:Y:S02]  /*13dc0*/  LDS.128 R8, [R24+0x18c0] ;  /* 0x0018c00018087984 */ /* 0x000ee40000000c00 */
[----:B------:R-:W-:-:S02]  /*13dd0*/  IMAD.WIDE R14, R14, R65, c[0x0][0x170] ;  /* 0x00005c000e0e7625 */ /* 0x000fc400078e0241 */
[----:B------:R-:W-:Y:S06]  /*13de0*/  BAR.SYNC 0x0 ;  /* 0x0000000000007b1d */ /* 0x000fec0000000000 */
[----:B------:R-:W-:Y:S01]  /*13df0*/  STS.128 [R145.X4], R48 ;  /* 0x0000003091007388 */ /* 0x000fe20000004c00 */
[----:B------:R-:W-:-:S03]  /*13e00*/  IMAD.WIDE R16, R16, R65, c[0x0][0x170] ;  /* 0x00005c0010107625 */ /* 0x000fc600078e0241 */
[----:B------:R-:W-:Y:S01]  /*13e10*/  STS.128 [R145.X4+0x210], R44 ;  /* 0x0002102c91007388 */ /* 0x000fe20000004c00 */
[----:B------:R-:W-:-:S03]  /*13e20*/  IMAD.WIDE R18, R18, R65, c[0x0][0x170] ;  /* 0x00005c0012127625 */ /* 0x000fc600078e0241 */
[----:B------:R-:W-:Y:S04]  /*13e30*/  STS.128 [R145.X4+0x420], R68 ;  /* 0x0004204491007388 */ /* 0x000fe80000004c00 */
[----:B------:R-:W-:Y:S04]  /*13e40*/  STS.128 [R145.X4+0x630], R76 ;  /* 0x0006304c91007388 */ /* 0x000fe80000004c00 */
[----:B------:R-:W-:Y:S06]  /*13e50*/  BAR.SYNC 0x0 ;  /* 0x0000000000007b1d */ /* 0x000fec0000000000 */
[----:B-1----:R1:W-:Y:S01]  /*13e60*/  @P1 STG.E.128 [R2.64], R28 ;  /* 0x0000001c02001986 */ /* 0x0023e2000c101d0a */
[----:B------:R-:W-:-:S03]  /*13e70*/  ISETP.LT.AND P1, PT, R0, UR4, !P0 ;  /* 0x0000000400007c0c */ /* 0x000fc6000c721270 */
[----:B--2---:R2:W-:Y:S01]  /*13e80*/  @P2 STG.E.128 [R12.64], R32 ;  /* 0x000000200c002986 */ /* 0x0045e2000c101d0a */
[----:B------:R-:W-:-:S03]  /*13e90*/  ISETP.LT.AND P2, PT, R20, UR4, !P0 ;  /* 0x0000000414007c0c */ /* 0x000fc6000c741270 */
[----:B------:R-:W4:Y:S04]  /*13ea0*/  LDS.128 R28, [R24] ;  /* 0x00000000181c7984 */ /* 0x000f280000000c00 */
[----:B---3--:R3:W-:Y:S01]  /*13eb0*/  @P3 STG.E.128 [R14.64], R36 ;  /* 0x000000240e003986 */ /* 0x0087e2000c101d0a */
[----:B------:R-:W-:-:S03]  /*13ec0*/  ISETP.LT.AND P3, PT, R21, UR4, !P0 ;  /* 0x0000000415007c0c */ /* 0x000fc6000c761270 */
[----:B------:R-:W4:Y:S01]  /*13ed0*/  LDS.128 R32, [R24+0x840] ;  /* 0x0008400018207984 */ /* 0x000f220000000c00 */
[----:B-1----:R-:W-:-:S03]  /*13ee0*/  LEA R2, R0, R141, 0x7 ;  /* 0x0000008d00027211 */ /* 0x002fc600078e38ff */
[----:B------:R-:W1:Y:S01]  /*13ef0*/  LDS.128 R36, [R24+0x1080] ;  /* 0x0010800018247984 */ /* 0x000e620000000c00 */
[----:B------:R-:W-:Y:S02]  /*13f00*/  LOP3.LUT R0, R142, 0x28, RZ, 0xfc, !PT ;  /* 0x000000288e007812 */ /* 0x000fe400078efcff */
[----:B--2---:R-:W-:Y:S01]  /*13f10*/  LEA R12, R20, R141, 0x7 ;  /* 0x0000008d140c7211 */ /* 0x004fe200078e38ff */
[----:B----4-:R2:W-:Y:S01]  /*13f20*/  @P4 STG.E.128 [R16.64], R40 ;  /* 0x0000002810004986 */ /* 0x0105e2000c101d0a */
[----:B------:R-:W-:Y:S01]  /*13f30*/  ISETP.LT.AND P4, PT, R22, UR4, !P0 ;  /* 0x0000000416007c0c */ /* 0x000fe2000c781270 */
[-C--:B------:R-:W-:Y:S01]  /*13f40*/  IMAD.WIDE R2, R2, R65.reuse, c[0x0][0x170] ;  /* 0x00005c0002027625 */ /* 0x080fe200078e0241 */
[----:B------:R-:W-:Y:S01]  /*13f50*/  LOP3.LUT R20, R142, 0x2c, RZ, 0xfc, !PT ;  /* 0x0000002c8e147812 */ /* 0x000fe200078efcff */
[----:B------:R4:W-:Y:S01]  /*13f60*/  @P5 STG.E.128 [R18.64], R52 ;  /* 0x0000003412005986 */ /* 0x0009e2000c101d0a */
[----:B------:R-:W-:Y:S01]  /*13f70*/  ISETP.LT.AND P5, PT, R23, UR4, !P0 ;  /* 0x0000000417007c0c */ /* 0x000fe2000c7a1270 */
[----:B------:R-:W-:Y:S01]  /*13f80*/  IMAD.WIDE R12, R12, R65, c[0x0][0x170] ;  /* 0x00005c000c0c7625 */ /* 0x000fe200078e0241 */
[----:B---3--:R-:W-:Y:S01]  /*13f90*/  LEA R14, R21, R141, 0x7 ;  /* 0x0000008d150e7211 */ /* 0x008fe200078e38ff */
[----:B------:R3:W-:Y:S01]  /*13fa0*/  @P1 STG.E.128 [R2.64], R56 ;  /* 0x0000003802001986 */ /* 0x0007e2000c101d0a */
[----:B------:R-:W-:-:S02]  /*13fb0*/  LOP3.LUT R21, R142, 0x30, RZ, 0xfc, !PT ;  /* 0x000000308e157812 */ /* 0x000fc400078efcff */
[----:B------:R-:W-:Y:S01]  /*13fc0*/  ISETP.LT.AND P1, PT, R0, UR4, !P0 ;  /* 0x0000000400007c0c */ /* 0x000fe2000c721270 */
[----:B------:R-:W-:Y:S01]  /*13fd0*/  IMAD.WIDE R14, R14, R65, c[0x0][0x170] ;  /* 0x00005c000e0e7625 */ /* 0x000fe200078e0241 */
[----:B------:R3:W-:Y:S01]  /*13fe0*/  @P2 STG.E.128 [R12.64], R60 ;  /* 0x0000003c0c002986 */ /* 0x0007e2000c101d0a */
[----:B------:R-:W-:-:S03]  /*13ff0*/  ISETP.LT.AND P2, PT, R20, UR4, !P0 ;  /* 0x0000000414007c0c */ /* 0x000fc6000c741270 */
[----:B------:R1:W-:Y:S01]  /*14000*/  @P3 STG.E.128 [R14.64], R80 ;  /* 0x000000500e003986 */ /* 0x0003e2000c101d0a */
[-C--:B--2---:R-:W-:Y:S02]  /*14010*/  LEA R16, R22, R141.reuse, 0x7 ;  /* 0x0000008d16107211 */ /* 0x084fe400078e38ff */
[----:B------:R-:W-:Y:S02]  /*14020*/  LOP3.LUT R22, R142, 0x34, RZ, 0xfc, !PT ;  /* 0x000000348e167812 */ /* 0x000fe400078efcff */
[----:B----4-:R-:W-:Y:S01]  /*14030*/  LEA R18, R23, R141, 0x7 ;  /* 0x0000008d17127211 */ /* 0x010fe200078e38ff */
[-C--:B------:R-:W-:Y:S01]  /*14040*/  IMAD.WIDE R16, R16, R65.reuse, c[0x0][0x170] ;  /* 0x00005c0010107625 */ /* 0x080fe200078e0241 */
[C---:B------:R-:W-:Y:S02]  /*14050*/  LOP3.LUT R23, R142.reuse, 0x38, RZ, 0xfc, !PT ;  /* 0x000000388e177812 */ /* 0x040fe400078efcff */
[----:B------:R-:W-:Y:S01]  /*14060*/  LOP3.LUT R142, R142, 0x3c, RZ, 0xfc, !PT ;  /* 0x0000003c8e8e7812 */ /* 0x000fe200078efcff */
[----:B------:R-:W-:Y:S01]  /*14070*/  IMAD.WIDE R18, R18, R65, c[0x0][0x170] ;  /* 0x00005c0012127625 */ /* 0x000fe200078e0241 */
[----:B------:R2:W-:Y:S01]  /*14080*/  @P4 STG.E.128 [R16.64], R84 ;  /* 0x0000005410004986 */ /* 0x0005e2000c101d0a */
[----:B------:R-:W-:-:S02]  /*14090*/  ISETP.LT.AND P3, PT, R21, UR4, !P0 ;  /* 0x0000000415007c0c */ /* 0x000fc4000c761270 */
[-C--:B---3--:R-:W-:Y:S01]  /*140a0*/  LEA R2, R0, R141.reuse, 0x7 ;  /* 0x0000008d00027211 */ /* 0x088fe200078e38ff */
[----:B------:R3:W-:Y:S01]  /*140b0*/  @P5 STG.E.128 [R18.64], R92 ;  /* 0x0000005c12005986 */ /* 0x0007e2000c101d0a */
[----:B------:R-:W-:Y:S02]  /*140c0*/  ISETP.LT.AND P4, PT, R22, UR4, !P0 ;  /* 0x0000000416007c0c */ /* 0x000fe4000c781270 */
[----:B------:R-:W-:Y:S01]  /*140d0*/  LEA R12, R20, R141, 0x7 ;  /* 0x0000008d140c7211 */ /* 0x000fe200078e38ff */
[----:B------:R-:W-:Y:S01]  /*140e0*/  IMAD.WIDE R2, R2, R65, c[0x0][0x170] ;  /* 0x00005c0002027625 */ /* 0x000fe200078e0241 */
[----:B------:R-:W-:Y:S02]  /*140f0*/  ISETP.LT.AND P5, PT, R23, UR4, !P0 ;  /* 0x0000000417007c0c */ /* 0x000fe4000c7a1270 */
[----:B-1----:R-:W-:Y:S01]  /*14100*/  LEA R14, R21, R141, 0x7 ;  /* 0x0000008d150e7211 */ /* 0x002fe200078e38ff */
[-C--:B------:R-:W-:Y:S01]  /*14110*/  IMAD.WIDE R12, R12, R65.reuse, c[0x0][0x170] ;  /* 0x00005c000c0c7625 */ /* 0x080fe200078e0241 */
[----:B------:R-:W-:Y:S01]  /*14120*/  ISETP.LT.AND P0, PT, R142, UR4, !P0 ;  /* 0x000000048e007c0c */ /* 0x000fe2000c701270 */
[----:B------:R1:W-:Y:S02]  /*14130*/  @P1 STG.E.128 [R2.64], R4 ;  /* 0x0000000402001986 */ /* 0x0003e4000c101d0a */
[----:B------:R-:W-:Y:S01]  /*14140*/  IMAD.WIDE R14, R14, R65, c[0x0][0x170] ;  /* 0x00005c000e0e7625 */ /* 0x000fe200078e0241 */
[-C--:B--2---:R-:W-:Y:S01]  /*14150*/  LEA R16, R22, R141.reuse, 0x7 ;  /* 0x0000008d16107211 */ /* 0x084fe200078e38ff */
[----:B------:R1:W-:Y:S01]  /*14160*/  @P2 STG.E.128 [R12.64], R8 ;  /* 0x000000080c002986 */ /* 0x0003e2000c101d0a */
[----:B---3--:R-:W-:-:S03]  /*14170*/  LEA R18, R23, R141, 0x7 ;  /* 0x0000008d17127211 */ /* 0x008fc600078e38ff */
[-C--:B------:R-:W-:Y:S01]  /*14180*/  IMAD.WIDE R16, R16, R65.reuse, c[0x0][0x170] ;  /* 0x00005c0010107625 */ /* 0x080fe200078e0241 */
[----:B------:R1:W-:Y:S03]  /*14190*/  @P3 STG.E.128 [R14.64], R28 ;  /* 0x0000001c0e003986 */ /* 0x0003e6000c101d0a */
[----:B------:R-:W-:Y:S01]  /*141a0*/  IMAD.WIDE R18, R18, R65, c[0x0][0x170] ;  /* 0x00005c0012127625 */ /* 0x000fe200078e0241 */
[----:B------:R1:W-:Y:S04]  /*141b0*/  @P4 STG.E.128 [R16.64], R32 ;  /* 0x0000002010004986 */ /* 0x0003e8000c101d0a */
[----:B------:R1:W-:Y:S01]  /*141c0*/  @P5 STG.E.128 [R18.64], R36 ;  /* 0x0000002412005986 */ /* 0x0003e2000c101d0a */
[----:B------:R-:W-:Y:S05]  /*141d0*/  @!P0 EXIT ;  /* 0x000000000000894d */ /* 0x000fea0003800000 */
[----:B------:R-:W2:Y:S01]  /*141e0*/  LDS.128 R24, [R24+0x18c0] ;  /* 0x0018c00018187984 */ /* 0x000ea20000000c00 */
[----:B-1----:R-:W-:-:S05]  /*141f0*/  LEA R2, R142, R141, 0x7 ;  /* 0x0000008d8e027211 */ /* 0x002fca00078e38ff */
[----:B------:R-:W-:-:S05]  /*14200*/  IMAD.WIDE R2, R2, R65, c[0x0][0x170] ;  /* 0x00005c0002027625 */ /* 0x000fca00078e0241 */
[----:B--2---:R-:W-:Y:S01]  /*14210*/  STG.E.128 [R2.64], R24 ;  /* 0x0000001802007986 */ /* 0x004fe2000c101d0a */
[----:B------:R-:W-:Y:S05]  /*14220*/  EXIT ;  /* 0x000000000000794d */ /* 0x000fea0003800000 */
.L_x_2:
[----:B------:R-:W-:-:S00]  /*14230*/  BRA `(.L_x_2) ;  /* 0xfffffff000007947 */ /* 0x000fc0000383ffff */
[----:B------:R-:W-:-:S00]  /*14240*/  NOP ;  /* 0x0000000000007918 */ /* 0x000fc00000000000 */
        /* <DEDUP_REMOVED lines=11> */
.L_x_3:


//--------------------- .nv.shared.triton_mm      --------------------------
	.section	.nv.shared.triton_mm,"aw",@nobits
	.align	16
